//
// Generated by NVIDIA NVVM Compiler
//
// Compiler Build ID: CL-36424714
// Cuda compilation tools, release 13.0, V13.0.88
// Based on NVVM 20.0.0
//

.version 9.0
.target sm_100
.address_size 64

	// .globl	_Z6kernelPi
// _ZZ6kernelPiE10tmp_memory has been demoted
// _ZZ6kernelPiE11swap_memory has been demoted

.visible .entry _Z6kernelPi(
	.param .u64 .ptr .align 1 _Z6kernelPi_param_0
)
{
	.reg .pred 	%p<38>;
	.reg .b32 	%r<280>;
	.reg .b64 	%rd<9>;
	// demoted variable
	.shared .align 4 .b8 _ZZ6kernelPiE10tmp_memory[4096];
	// demoted variable
	.shared .align 4 .b8 _ZZ6kernelPiE11swap_memory[4096];
	ld.param.u64 	%rd5, [_Z6kernelPi_param_0];
	cvta.to.global.u64 	%rd1, %rd5;
	mov.u32 	%r1, %tid.x;
	mov.u32 	%r2, %ntid.x;
	setp.ne.s32 	%p1, %r1, 0;
	@%p1 bra 	$L__BB0_3;
	mov.b32 	%r238, 0;
	mov.u32 	%r133, _ZZ6kernelPiE10tmp_memory;
$L__BB0_2:
	mul.wide.u32 	%rd6, %r238, 4;
	add.s64 	%rd7, %rd1, %rd6;
	ld.global.u32 	%r131, [%rd7];
	shl.b32 	%r132, %r238, 2;
	add.s32 	%r134, %r133, %r132;
	st.shared.u32 	[%r134], %r131;
	ld.global.u32 	%r135, [%rd7+4];
	st.shared.u32 	[%r134+4], %r135;
	ld.global.u32 	%r136, [%rd7+8];
	st.shared.u32 	[%r134+8], %r136;
	ld.global.u32 	%r137, [%rd7+12];
	st.shared.u32 	[%r134+12], %r137;
	ld.global.u32 	%r138, [%rd7+16];
	st.shared.u32 	[%r134+16], %r138;
	ld.global.u32 	%r139, [%rd7+20];
	st.shared.u32 	[%r134+20], %r139;
	ld.global.u32 	%r140, [%rd7+24];
	st.shared.u32 	[%r134+24], %r140;
	ld.global.u32 	%r141, [%rd7+28];
	st.shared.u32 	[%r134+28], %r141;
	ld.global.u32 	%r142, [%rd7+32];
	st.shared.u32 	[%r134+32], %r142;
	ld.global.u32 	%r143, [%rd7+36];
	st.shared.u32 	[%r134+36], %r143;
	ld.global.u32 	%r144, [%rd7+40];
	st.shared.u32 	[%r134+40], %r144;
	ld.global.u32 	%r145, [%rd7+44];
	st.shared.u32 	[%r134+44], %r145;
	ld.global.u32 	%r146, [%rd7+48];
	st.shared.u32 	[%r134+48], %r146;
	ld.global.u32 	%r147, [%rd7+52];
	st.shared.u32 	[%r134+52], %r147;
	ld.global.u32 	%r148, [%rd7+56];
	st.shared.u32 	[%r134+56], %r148;
	ld.global.u32 	%r149, [%rd7+60];
	st.shared.u32 	[%r134+60], %r149;
	ld.global.u32 	%r150, [%rd7+64];
	st.shared.u32 	[%r134+64], %r150;
	ld.global.u32 	%r151, [%rd7+68];
	st.shared.u32 	[%r134+68], %r151;
	ld.global.u32 	%r152, [%rd7+72];
	st.shared.u32 	[%r134+72], %r152;
	ld.global.u32 	%r153, [%rd7+76];
	st.shared.u32 	[%r134+76], %r153;
	ld.global.u32 	%r154, [%rd7+80];
	st.shared.u32 	[%r134+80], %r154;
	ld.global.u32 	%r155, [%rd7+84];
	st.shared.u32 	[%r134+84], %r155;
	ld.global.u32 	%r156, [%rd7+88];
	st.shared.u32 	[%r134+88], %r156;
	ld.global.u32 	%r157, [%rd7+92];
	st.shared.u32 	[%r134+92], %r157;
	ld.global.u32 	%r158, [%rd7+96];
	st.shared.u32 	[%r134+96], %r158;
	ld.global.u32 	%r159, [%rd7+100];
	st.shared.u32 	[%r134+100], %r159;
	ld.global.u32 	%r160, [%rd7+104];
	st.shared.u32 	[%r134+104], %r160;
	ld.global.u32 	%r161, [%rd7+108];
	st.shared.u32 	[%r134+108], %r161;
	ld.global.u32 	%r162, [%rd7+112];
	st.shared.u32 	[%r134+112], %r162;
	ld.global.u32 	%r163, [%rd7+116];
	st.shared.u32 	[%r134+116], %r163;
	ld.global.u32 	%r164, [%rd7+120];
	st.shared.u32 	[%r134+120], %r164;
	ld.global.u32 	%r165, [%rd7+124];
	st.shared.u32 	[%r134+124], %r165;
	add.s32 	%r238, %r238, 32;
	setp.ne.s32 	%p2, %r238, 1024;
	@%p2 bra 	$L__BB0_2;
$L__BB0_3:
	bar.sync 	0;
	shl.b32 	%r5, %r1, 2;
	mov.b32 	%r239, 2;
	mov.u32 	%r169, _ZZ6kernelPiE10tmp_memory;
	mov.u32 	%r240, %r2;
$L__BB0_4:
	setp.ge.u32 	%p3, %r1, %r240;
	@%p3 bra 	$L__BB0_68;
	mul.lo.s32 	%r8, %r239, %r1;
	shl.b32 	%r168, %r8, 2;
	add.s32 	%r9, %r169, %r168;
	shl.b32 	%r170, %r239, 1;
	add.s32 	%r10, %r9, %r170;
	add.s32 	%r11, %r10, %r170;
	max.s32 	%r12, %r239, 1;
	and.b32  	%r13, %r12, 3;
	setp.lt.s32 	%p4, %r239, 4;
	mov.b32 	%r263, 0;
	mov.u32 	%r261, %r9;
	mov.u32 	%r262, %r9;
	mov.u32 	%r259, %r10;
	mov.u32 	%r260, %r10;
	@%p4 bra 	$L__BB0_36;
	and.b32  	%r263, %r12, 2147483644;
	neg.s32 	%r242, %r263;
	mov.u32 	%r171, _ZZ6kernelPiE11swap_memory;
	mad.lo.s32 	%r172, %r5, %r239, %r171;
	add.s32 	%r241, %r172, 8;
	mov.u32 	%r261, %r9;
	mov.u32 	%r262, %r9;
	mov.u32 	%r259, %r10;
	mov.u32 	%r260, %r10;
$L__BB0_7:
	setp.ge.u32 	%p5, %r261, %r10;
	@%p5 bra 	$L__BB0_13;
	setp.ge.u32 	%p6, %r259, %r11;
	@%p6 bra 	$L__BB0_12;
	ld.shared.u32 	%r23, [%r262];
	ld.shared.u32 	%r24, [%r260];
	setp.ge.s32 	%p7, %r23, %r24;
	@%p7 bra 	$L__BB0_11;
	st.shared.u32 	[%r241+-8], %r23;
	add.s32 	%r261, %r261, 4;
	add.s32 	%r262, %r262, 4;
	bra.uni 	$L__BB0_14;
$L__BB0_11:
	st.shared.u32 	[%r241+-8], %r24;
	add.s32 	%r259, %r259, 4;
	add.s32 	%r260, %r260, 4;
	bra.uni 	$L__BB0_14;
$L__BB0_12:
	ld.shared.u32 	%r174, [%r262];
	st.shared.u32 	[%r241+-8], %r174;
	add.s32 	%r261, %r261, 4;
	add.s32 	%r262, %r262, 4;
	bra.uni 	$L__BB0_14;
$L__BB0_13:
	ld.shared.u32 	%r173, [%r260];
	st.shared.u32 	[%r241+-8], %r173;
	add.s32 	%r259, %r259, 4;
	add.s32 	%r260, %r260, 4;
$L__BB0_14:
	setp.lt.u32 	%p8, %r261, %r10;
	@%p8 bra 	$L__BB0_16;
	ld.shared.u32 	%r175, [%r260];
	st.shared.u32 	[%r241+-4], %r175;
	add.s32 	%r259, %r259, 4;
	add.s32 	%r260, %r260, 4;
	bra.uni 	$L__BB0_21;
$L__BB0_16:
	setp.lt.u32 	%p9, %r259, %r11;
	@%p9 bra 	$L__BB0_18;
	ld.shared.u32 	%r176, [%r262];
	st.shared.u32 	[%r241+-4], %r176;
	add.s32 	%r261, %r261, 4;
	add.s32 	%r262, %r262, 4;
	bra.uni 	$L__BB0_21;
$L__BB0_18:
	ld.shared.u32 	%r41, [%r262];
	ld.shared.u32 	%r42, [%r260];
	setp.lt.s32 	%p10, %r41, %r42;
	@%p10 bra 	$L__BB0_20;
	st.shared.u32 	[%r241+-4], %r42;
	add.s32 	%r259, %r259, 4;
	add.s32 	%r260, %r260, 4;
	bra.uni 	$L__BB0_21;
$L__BB0_20:
	st.shared.u32 	[%r241+-4], %r41;
	add.s32 	%r261, %r261, 4;
	add.s32 	%r262, %r262, 4;
$L__BB0_21:
	setp.lt.u32 	%p11, %r261, %r10;
	@%p11 bra 	$L__BB0_23;
	ld.shared.u32 	%r177, [%r260];
	st.shared.u32 	[%r241], %r177;
	add.s32 	%r259, %r259, 4;
	add.s32 	%r260, %r260, 4;
	bra.uni 	$L__BB0_28;
$L__BB0_23:
	setp.lt.u32 	%p12, %r259, %r11;
	@%p12 bra 	$L__BB0_25;
	ld.shared.u32 	%r178, [%r262];
	st.shared.u32 	[%r241], %r178;
	add.s32 	%r261, %r261, 4;
	add.s32 	%r262, %r262, 4;
	bra.uni 	$L__BB0_28;
$L__BB0_25:
	ld.shared.u32 	%r55, [%r262];
	ld.shared.u32 	%r56, [%r260];
	setp.lt.s32 	%p13, %r55, %r56;
	@%p13 bra 	$L__BB0_27;
	st.shared.u32 	[%r241], %r56;
	add.s32 	%r259, %r259, 4;
	add.s32 	%r260, %r260, 4;
	bra.uni 	$L__BB0_28;
$L__BB0_27:
	st.shared.u32 	[%r241], %r55;
	add.s32 	%r261, %r261, 4;
	add.s32 	%r262, %r262, 4;
$L__BB0_28:
	setp.lt.u32 	%p14, %r261, %r10;
	@%p14 bra 	$L__BB0_30;
	ld.shared.u32 	%r179, [%r260];
	st.shared.u32 	[%r241+4], %r179;
	add.s32 	%r259, %r259, 4;
	add.s32 	%r260, %r260, 4;
	bra.uni 	$L__BB0_35;
$L__BB0_30:
	setp.lt.u32 	%p15, %r259, %r11;
	@%p15 bra 	$L__BB0_32;
	ld.shared.u32 	%r180, [%r262];
	st.shared.u32 	[%r241+4], %r180;
	add.s32 	%r261, %r261, 4;
	add.s32 	%r262, %r262, 4;
	bra.uni 	$L__BB0_35;
$L__BB0_32:
	ld.shared.u32 	%r69, [%r262];
	ld.shared.u32 	%r70, [%r260];
	setp.lt.s32 	%p16, %r69, %r70;
	@%p16 bra 	$L__BB0_34;
	st.shared.u32 	[%r241+4], %r70;
	add.s32 	%r259, %r259, 4;
	add.s32 	%r260, %r260, 4;
	bra.uni 	$L__BB0_35;
$L__BB0_34:
	st.shared.u32 	[%r241+4], %r69;
	add.s32 	%r261, %r261, 4;
	add.s32 	%r262, %r262, 4;
$L__BB0_35:
	add.s32 	%r242, %r242, 4;
	add.s32 	%r241, %r241, 16;
	setp.ne.s32 	%p17, %r242, 0;
	@%p17 bra 	$L__BB0_7;
$L__BB0_36:
	mov.u32 	%r182, _ZZ6kernelPiE11swap_memory;
	add.s32 	%r86, %r182, %r168;
	setp.eq.s32 	%p18, %r13, 0;
	@%p18 bra 	$L__BB0_60;
	setp.lt.u32 	%p19, %r261, %r10;
	shl.b32 	%r183, %r263, 2;
	add.s32 	%r87, %r86, %r183;
	@%p19 bra 	$L__BB0_39;
	ld.shared.u32 	%r184, [%r260];
	st.shared.u32 	[%r87], %r184;
	add.s32 	%r259, %r259, 4;
	add.s32 	%r260, %r260, 4;
	bra.uni 	$L__BB0_44;
$L__BB0_39:
	setp.lt.u32 	%p20, %r259, %r11;
	@%p20 bra 	$L__BB0_41;
	ld.shared.u32 	%r185, [%r262];
	st.shared.u32 	[%r87], %r185;
	add.s32 	%r261, %r261, 4;
	add.s32 	%r262, %r262, 4;
	bra.uni 	$L__BB0_44;
$L__BB0_41:
	ld.shared.u32 	%r92, [%r262];
	ld.shared.u32 	%r93, [%r260];
	setp.lt.s32 	%p21, %r92, %r93;
	@%p21 bra 	$L__BB0_43;
	st.shared.u32 	[%r87], %r93;
	add.s32 	%r259, %r259, 4;
	add.s32 	%r260, %r260, 4;
	bra.uni 	$L__BB0_44;
$L__BB0_43:
	st.shared.u32 	[%r87], %r92;
	add.s32 	%r261, %r261, 4;
	add.s32 	%r262, %r262, 4;
$L__BB0_44:
	setp.eq.s32 	%p22, %r13, 1;
	@%p22 bra 	$L__BB0_60;
	setp.lt.u32 	%p23, %r261, %r10;
	@%p23 bra 	$L__BB0_47;
	ld.shared.u32 	%r186, [%r260];
	st.shared.u32 	[%r87+4], %r186;
	add.s32 	%r259, %r259, 4;
	add.s32 	%r260, %r260, 4;
	bra.uni 	$L__BB0_52;
$L__BB0_47:
	setp.lt.u32 	%p24, %r259, %r11;
	@%p24 bra 	$L__BB0_49;
	ld.shared.u32 	%r187, [%r262];
	st.shared.u32 	[%r87+4], %r187;
	add.s32 	%r261, %r261, 4;
	add.s32 	%r262, %r262, 4;
	bra.uni 	$L__BB0_52;
$L__BB0_49:
	ld.shared.u32 	%r106, [%r262];
	ld.shared.u32 	%r107, [%r260];
	setp.lt.s32 	%p25, %r106, %r107;
	@%p25 bra 	$L__BB0_51;
	st.shared.u32 	[%r87+4], %r107;
	add.s32 	%r259, %r259, 4;
	add.s32 	%r260, %r260, 4;
	bra.uni 	$L__BB0_52;
$L__BB0_51:
	st.shared.u32 	[%r87+4], %r106;
	add.s32 	%r261, %r261, 4;
	add.s32 	%r262, %r262, 4;
$L__BB0_52:
	setp.eq.s32 	%p26, %r13, 2;
	@%p26 bra 	$L__BB0_60;
	setp.lt.u32 	%p27, %r261, %r10;
	@%p27 bra 	$L__BB0_55;
	ld.shared.u32 	%r188, [%r260];
	st.shared.u32 	[%r87+8], %r188;
	bra.uni 	$L__BB0_60;
$L__BB0_55:
	setp.lt.u32 	%p28, %r259, %r11;
	@%p28 bra 	$L__BB0_57;
	ld.shared.u32 	%r189, [%r262];
	st.shared.u32 	[%r87+8], %r189;
	bra.uni 	$L__BB0_60;
$L__BB0_57:
	ld.shared.u32 	%r116, [%r262];
	ld.shared.u32 	%r117, [%r260];
	setp.lt.s32 	%p29, %r116, %r117;
	@%p29 bra 	$L__BB0_59;
	st.shared.u32 	[%r87+8], %r117;
	bra.uni 	$L__BB0_60;
$L__BB0_59:
	st.shared.u32 	[%r87+8], %r116;
$L__BB0_60:
	setp.lt.s32 	%p30, %r239, 4;
	mov.b32 	%r277, 0;
	@%p30 bra 	$L__BB0_63;
	and.b32  	%r277, %r12, 2147483644;
	mov.b32 	%r276, 0;
$L__BB0_62:
	shl.b32 	%r192, %r276, 2;
	add.s32 	%r193, %r86, %r192;
	ld.shared.u32 	%r194, [%r193];
	add.s32 	%r195, %r9, %r192;
	st.shared.u32 	[%r195], %r194;
	ld.shared.u32 	%r196, [%r193+4];
	st.shared.u32 	[%r195+4], %r196;
	ld.shared.u32 	%r197, [%r193+8];
	st.shared.u32 	[%r195+8], %r197;
	ld.shared.u32 	%r198, [%r193+12];
	st.shared.u32 	[%r195+12], %r198;
	add.s32 	%r276, %r276, 4;
	setp.ne.s32 	%p31, %r276, %r277;
	@%p31 bra 	$L__BB0_62;
$L__BB0_63:
	setp.eq.s32 	%p32, %r13, 0;
	@%p32 bra 	$L__BB0_67;
	shl.b32 	%r199, %r277, 2;
	add.s32 	%r122, %r86, %r199;
	ld.shared.u32 	%r200, [%r122];
	add.s32 	%r123, %r9, %r199;
	st.shared.u32 	[%r123], %r200;
	setp.eq.s32 	%p33, %r13, 1;
	@%p33 bra 	$L__BB0_67;
	ld.shared.u32 	%r201, [%r122+4];
	st.shared.u32 	[%r123+4], %r201;
	setp.eq.s32 	%p34, %r13, 2;
	@%p34 bra 	$L__BB0_67;
	ld.shared.u32 	%r202, [%r122+8];
	st.shared.u32 	[%r123+8], %r202;
$L__BB0_67:
	bar.sync 	0;
$L__BB0_68:
	shr.u32 	%r240, %r240, 1;
	shl.b32 	%r125, %r239, 1;
	setp.le.u32 	%p35, %r239, %r2;
	mov.u32 	%r239, %r125;
	@%p35 bra 	$L__BB0_4;
	setp.ne.s32 	%p36, %r1, 0;
	@%p36 bra 	$L__BB0_72;
	add.s32 	%r278, %r169, 64;
	add.s64 	%rd8, %rd1, 64;
	mov.b32 	%r279, 0;
$L__BB0_71:
	ld.shared.u32 	%r206, [%r278+-64];
	st.global.u32 	[%rd8+-64], %r206;
	ld.shared.u32 	%r207, [%r278+-60];
	st.global.u32 	[%rd8+-60], %r207;
	ld.shared.u32 	%r208, [%r278+-56];
	st.global.u32 	[%rd8+-56], %r208;
	ld.shared.u32 	%r209, [%r278+-52];
	st.global.u32 	[%rd8+-52], %r209;
	ld.shared.u32 	%r210, [%r278+-48];
	st.global.u32 	[%rd8+-48], %r210;
	ld.shared.u32 	%r211, [%r278+-44];
	st.global.u32 	[%rd8+-44], %r211;
	ld.shared.u32 	%r212, [%r278+-40];
	st.global.u32 	[%rd8+-40], %r212;
	ld.shared.u32 	%r213, [%r278+-36];
	st.global.u32 	[%rd8+-36], %r213;
	ld.shared.u32 	%r214, [%r278+-32];
	st.global.u32 	[%rd8+-32], %r214;
	ld.shared.u32 	%r215, [%r278+-28];
	st.global.u32 	[%rd8+-28], %r215;
	ld.shared.u32 	%r216, [%r278+-24];
	st.global.u32 	[%rd8+-24], %r216;
	ld.shared.u32 	%r217, [%r278+-20];
	st.global.u32 	[%rd8+-20], %r217;
	ld.shared.u32 	%r218, [%r278+-16];
	st.global.u32 	[%rd8+-16], %r218;
	ld.shared.u32 	%r219, [%r278+-12];
	st.global.u32 	[%rd8+-12], %r219;
	ld.shared.u32 	%r220, [%r278+-8];
	st.global.u32 	[%rd8+-8], %r220;
	ld.shared.u32 	%r221, [%r278+-4];
	st.global.u32 	[%rd8+-4], %r221;
	ld.shared.u32 	%r222, [%r278];
	st.global.u32 	[%rd8], %r222;
	ld.shared.u32 	%r223, [%r278+4];
	st.global.u32 	[%rd8+4], %r223;
	ld.shared.u32 	%r224, [%r278+8];
	st.global.u32 	[%rd8+8], %r224;
	ld.shared.u32 	%r225, [%r278+12];
	st.global.u32 	[%rd8+12], %r225;
	ld.shared.u32 	%r226, [%r278+16];
	st.global.u32 	[%rd8+16], %r226;
	ld.shared.u32 	%r227, [%r278+20];
	st.global.u32 	[%rd8+20], %r227;
	ld.shared.u32 	%r228, [%r278+24];
	st.global.u32 	[%rd8+24], %r228;
	ld.shared.u32 	%r229, [%r278+28];
	st.global.u32 	[%rd8+28], %r229;
	ld.shared.u32 	%r230, [%r278+32];
	st.global.u32 	[%rd8+32], %r230;
	ld.shared.u32 	%r231, [%r278+36];
	st.global.u32 	[%rd8+36], %r231;
	ld.shared.u32 	%r232, [%r278+40];
	st.global.u32 	[%rd8+40], %r232;
	ld.shared.u32 	%r233, [%r278+44];
	st.global.u32 	[%rd8+44], %r233;
	ld.shared.u32 	%r234, [%r278+48];
	st.global.u32 	[%rd8+48], %r234;
	ld.shared.u32 	%r235, [%r278+52];
	st.global.u32 	[%rd8+52], %r235;
	ld.shared.u32 	%r236, [%r278+56];
	st.global.u32 	[%rd8+56], %r236;
	ld.shared.u32 	%r237, [%r278+60];
	st.global.u32 	[%rd8+60], %r237;
	add.s32 	%r279, %r279, 32;
	add.s32 	%r278, %r278, 128;
	add.s64 	%rd8, %rd8, 128;
	setp.ne.s32 	%p37, %r279, 1024;
	@%p37 bra 	$L__BB0_71;
$L__BB0_72:
	ret;

}


// ===== COMPILED SASS (sm_100) =====

	.target	sm_100

	.elftype	@"ET_EXEC"


//--------------------- .note.nv.tkinfo           --------------------------
	.section	.note.nv.tkinfo,"",@"SHT_NOTE"
	.sectionflags	@"SHF_NOTE_NV_TKINFO"
	.tkinfo
        /*0018*/ 	.word	0x00000002
        /*0030*/ 	.string	""
        /*0030*/ 	.string	"ptxas"
        /*0030*/ 	.string	"Cuda compilation tools, release 13.0, V13.0.88"
        /*0030*/ 	.string	"Build cuda_13.0.r13.0/compiler.36424714_0"
        /*0030*/ 	.string	"-arch sm_100 -m 64 "



//--------------------- .note.nv.cuinfo           --------------------------
	.section	.note.nv.cuinfo,"",@"SHT_NOTE"
	.sectionflags	@"SHF_NOTE_NV_CUINFO"
        /*0018*/ 	.short	0x0002
        /*001a*/ 	.short	0x0064
        /*001c*/ 	.short	0x0082
	.zero		2


//--------------------- .nv.info                  --------------------------
	.section	.nv.info,"",@"SHT_CUDA_INFO"
	.align	4


	//----- nvinfo : EIATTR_REGCOUNT
	.align		4
        /*0000*/ 	.byte	0x04, 0x2f
        /*0002*/ 	.short	(.L_1 - .L_0)
	.align		4
.L_0:
        /*0004*/ 	.word	index@(_Z6kernelPi)
        /*0008*/ 	.word	0x00000020


	//----- nvinfo : EIATTR_FRAME_SIZE
	.align		4
.L_1:
        /*000c*/ 	.byte	0x04, 0x11
        /*000e*/ 	.short	(.L_3 - .L_2)
	.align		4
.L_2:
        /*0010*/ 	.word	index@(_Z6kernelPi)
        /*0014*/ 	.word	0x00000000


	//----- nvinfo : EIATTR_MIN_STACK_SIZE
	.align		4
.L_3:
        /*0018*/ 	.byte	0x04, 0x12
        /*001a*/ 	.short	(.L_5 - .L_4)
	.align		4
.L_4:
        /*001c*/ 	.word	index@(_Z6kernelPi)
        /*0020*/ 	.word	0x00000000
.L_5:


//--------------------- .nv.compat                --------------------------
	.section	.nv.compat,"",@"SHT_CUDA_COMPAT_INFO"
	.align	4
        /*0000*/ 	.byte	0x02, 0x09, 0x00, 0x00, 0x02, 0x02, 0x01, 0x00, 0x02, 0x05, 0x05, 0x00, 0x03, 0x07, 0x01, 0x01
        /*0010*/ 	.byte	0x02, 0x03, 0x00, 0x00, 0x02, 0x06, 0x01, 0x00, 0x04, 0x0b, 0x08, 0x00, 0x09, 0x00, 0x00, 0x00
        /*0020*/ 	.byte	0x00, 0x00, 0x00, 0x00


//--------------------- .nv.info._Z6kernelPi      --------------------------
	.section	.nv.info._Z6kernelPi,"",@"SHT_CUDA_INFO"
	.sectionflags	@""
	.align	4


	//----- nvinfo : EIATTR_CUDA_API_VERSION
	.align		4
        /*0000*/ 	.byte	0x04, 0x37
        /*0002*/ 	.short	(.L_7 - .L_6)
.L_6:
        /*0004*/ 	.word	0x00000082


	//----- nvinfo : EIATTR_KPARAM_INFO
	.align		4
.L_7:
        /*0008*/ 	.byte	0x04, 0x17
        /*000a*/ 	.short	(.L_9 - .L_8)
.L_8:
        /*000c*/ 	.word	0x00000000
        /*0010*/ 	.short	0x0000
        /*0012*/ 	.short	0x0000
        /*0014*/ 	.byte	0x00, 0xf5, 0x21, 0x00


	//----- nvinfo : EIATTR_SPARSE_MMA_MASK
	.align		4
.L_9:
        /*0018*/ 	.byte	0x03, 0x50
        /*001a*/ 	.short	0x0000


	//----- nvinfo : EIATTR_MAXREG_COUNT
	.align		4
        /*001c*/ 	.byte	0x03, 0x1b
        /*001e*/ 	.short	0x00ff


	//----- nvinfo : EIATTR_NUM_BARRIERS
	.align		4
        /*0020*/ 	.byte	0x02, 0x4c
        /*0022*/ 	.byte	0x01
	.zero		1


	//----- nvinfo : EIATTR_MERCURY_ISA_VERSION
	.align		4
        /*0024*/ 	.byte	0x03, 0x5f
        /*0026*/ 	.short	0x0101


	//----- nvinfo : EIATTR_VRC_CTA_INIT_COUNT
	.align		4
        /*0028*/ 	.byte	0x02, 0x4a
	.zero		1
	.zero		1


	//----- nvinfo : EIATTR_EXIT_INSTR_OFFSETS
	.align		4
        /*002c*/ 	.byte	0x04, 0x1c
        /*002e*/ 	.short	(.L_11 - .L_10)


	//   ....[0]....
.L_10:
        /*0030*/ 	.word	0x00001360


	//   ....[1]....
        /*0034*/ 	.word	0x000016f0


	//----- nvinfo : EIATTR_CRS_STACK_SIZE
	.align		4
.L_11:
        /*0038*/ 	.byte	0x04, 0x1e
        /*003a*/ 	.short	(.L_13 - .L_12)
.L_12:
        /*003c*/ 	.word	0x00000000


	//----- nvinfo : EIATTR_CBANK_PARAM_SIZE
	.align		4
.L_13:
        /*0040*/ 	.byte	0x03, 0x19
        /*0042*/ 	.short	0x0008


	//----- nvinfo : EIATTR_PARAM_CBANK
	.align		4
        /*0044*/ 	.byte	0x04, 0x0a
        /*0046*/ 	.short	(.L_15 - .L_14)
	.align		4
.L_14:
        /*0048*/ 	.word	index@(.nv.constant0._Z6kernelPi)
        /*004c*/ 	.short	0x0380
        /*004e*/ 	.short	0x0008


	//----- nvinfo : EIATTR_SW_WAR
	.align		4
.L_15:
        /*0050*/ 	.byte	0x04, 0x36
        /*0052*/ 	.short	(.L_17 - .L_16)
.L_16:
        /*0054*/ 	.word	0x00000008
.L_17:


//--------------------- .nv.callgraph             --------------------------
	.section	.nv.callgraph,"",@"SHT_CUDA_CALLGRAPH"
	.align	4
	.sectionentsize	8
	.align		4
        /*0000*/ 	.word	0x00000000
	.align		4
        /*0004*/ 	.word	0xffffffff
	.align		4
        /*0008*/ 	.word	0x00000000
	.align		4
        /*000c*/ 	.word	0xfffffffe
	.align		4
        /*0010*/ 	.word	0x00000000
	.align		4
        /*0014*/ 	.word	0xfffffffd
	.align		4
        /*0018*/ 	.word	0x00000000
	.align		4
        /*001c*/ 	.word	0xfffffffc


//--------------------- .text._Z6kernelPi         --------------------------
	.section	.text._Z6kernelPi,"ax",@progbits
	.align	128
        .global         _Z6kernelPi
        .type           _Z6kernelPi,@function
        .size           _Z6kernelPi,(.L_x_31 - _Z6kernelPi)
        .other          _Z6kernelPi,@"STO_CUDA_ENTRY STV_DEFAULT"
_Z6kernelPi:
.text._Z6kernelPi:
[----:B------:R-:W-:Y:S01]  /*0000*/  LDC R1, c[0x0][0x37c] ;  /* 0x0000df00ff017b82 */ /* 0x000fe20000000800 */
[----:B------:R-:W0:Y:S01]  /*0010*/  S2R R0, SR_TID.X ;  /* 0x0000000000007919 */ /* 0x000e220000002100 */
[----:B------:R-:W1:Y:S01]  /*0020*/  LDCU.64 UR8, c[0x0][0x358] ;  /* 0x00006b00ff0877ac */ /* 0x000e620008000a00 */
[----:B------:R-:W-:Y:S01]  /*0030*/  BSSY.RECONVERGENT B0, `(.L_x_0) ;  /* 0x0000035000007945 */ /* 0x000fe20003800200 */
[----:B0-----:R-:W-:-:S13]  /*0040*/  ISETP.NE.AND P0, PT, R0, RZ, PT ;  /* 0x000000ff0000720c */ /* 0x001fda0003f05270 */
[----:B-1----:R-:W-:Y:S05]  /*0050*/  @P0 BRA `(.L_x_1) ;  /* 0x0000000000c80947 */ /* 0x002fea0003800000 */
[----:B------:R-:W0:Y:S01]  /*0060*/  S2UR UR5, SR_CgaCtaId ;  /* 0x00000000000579c3 */ /* 0x000e220000008800 */
[----:B------:R-:W-:Y:S01]  /*0070*/  IMAD.MOV.U32 R2, RZ, RZ, RZ ;  /* 0x000000ffff027224 */ /* 0x000fe200078e00ff */
[----:B------:R-:W-:Y:S02]  /*0080*/  UMOV UR4, 0x400 ;  /* 0x0000040000047882 */ /* 0x000fe40000000000 */
[----:B0-----:R-:W-:-:S12]  /*0090*/  ULEA UR4, UR5, UR4, 0x18 ;  /* 0x0000000405047291 */ /* 0x001fd8000f8ec0ff */
.L_x_2:
[----:B0-----:R-:W0:Y:S02]  /*00a0*/  LDC.64 R24, c[0x0][0x380] ;  /* 0x0000e000ff187b82 */ /* 0x001e240000000a00 */
[----:B0-----:R-:W-:-:S05]  /*00b0*/  IMAD.WIDE.U32 R24, R2, 0x4, R24 ;  /* 0x0000000402187825 */ /* 0x001fca00078e0018 */
[----:B------:R-:W2:Y:S04]  /*00c0*/  LDG.E R4, desc[UR8][R24.64] ;  /* 0x0000000818047981 */ /* 0x000ea8000c1e1900 */
[----:B------:R-:W2:Y:S04]  /*00d0*/  LDG.E R5, desc[UR8][R24.64+0x4] ;  /* 0x0000040818057981 */ /* 0x000ea8000c1e1900 */
[----:B------:R-:W2:Y:S04]  /*00e0*/  LDG.E R6, desc[UR8][R24.64+0x8] ;  /* 0x0000080818067981 */ /* 0x000ea8000c1e1900 */
[----:B------:R-:W2:Y:S04]  /*00f0*/  LDG.E R7, desc[UR8][R24.64+0xc] ;  /* 0x00000c0818077981 */ /* 0x000ea8000c1e1900 */
[----:B------:R-:W3:Y:S04]  /*0100*/  LDG.E R8, desc[UR8][R24.64+0x10] ;  /* 0x0000100818087981 */ /* 0x000ee8000c1e1900 */
[----:B------:R-:W3:Y:S04]  /*0110*/  LDG.E R9, desc[UR8][R24.64+0x14] ;  /* 0x0000140818097981 */ /* 0x000ee8000c1e1900 */
[----:B------:R-:W3:Y:S04]  /*0120*/  LDG.E R10, desc[UR8][R24.64+0x18] ;  /* 0x00001808180a7981 */ /* 0x000ee8000c1e1900 */
[----:B------:R-:W3:Y:S04]  /*0130*/  LDG.E R11, desc[UR8][R24.64+0x1c] ;  /* 0x00001c08180b7981 */ /* 0x000ee8000c1e1900 */
[----:B------:R-:W4:Y:S04]  /*0140*/  LDG.E R12, desc[UR8][R24.64+0x20] ;  /* 0x00002008180c7981 */ /* 0x000f28000c1e1900 */
[----:B------:R-:W4:Y:S04]  /*0150*/  LDG.E R13, desc[UR8][R24.64+0x24] ;  /* 0x00002408180d7981 */ /* 0x000f28000c1e1900 */
[----:B------:R-:W4:Y:S04]  /*0160*/  LDG.E R14, desc[UR8][R24.64+0x28] ;  /* 0x00002808180e7981 */ /* 0x000f28000c1e1900 */
[----:B------:R-:W4:Y:S01]  /*0170*/  LDG.E R15, desc[UR8][R24.64+0x2c] ;  /* 0x00002c08180f7981 */ /* 0x000f22000c1e1900 */
[----:B------:R-:W-:-:S03]  /*0180*/  LEA R3, R2, UR4, 0x2 ;  /* 0x0000000402037c11 */ /* 0x000fc6000f8e10ff */
[----:B------:R-:W5:Y:S04]  /*0190*/  LDG.E R16, desc[UR8][R24.64+0x60] ;  /* 0x0000600818107981 */ /* 0x000f68000c1e1900 */
[----:B------:R-:W5:Y:S04]  /*01a0*/  LDG.E R17, desc[UR8][R24.64+0x64] ;  /* 0x0000640818117981 */ /* 0x000f68000c1e1900 */
[----:B------:R-:W5:Y:S04]  /*01b0*/  LDG.E R18, desc[UR8][R24.64+0x68] ;  /* 0x0000680818127981 */ /* 0x000f68000c1e1900 */
[----:B------:R-:W5:Y:S04]  /*01c0*/  LDG.E R19, desc[UR8][R24.64+0x6c] ;  /* 0x00006c0818137981 */ /* 0x000f68000c1e1900 */
[----:B------:R-:W5:Y:S04]  /*01d0*/  LDG.E R20, desc[UR8][R24.64+0x70] ;  /* 0x0000700818147981 */ /* 0x000f68000c1e1900 */
[----:B------:R-:W5:Y:S04]  /*01e0*/  LDG.E R21, desc[UR8][R24.64+0x74] ;  /* 0x0000740818157981 */ /* 0x000f68000c1e1900 */
[----:B------:R-:W5:Y:S04]  /*01f0*/  LDG.E R22, desc[UR8][R24.64+0x78] ;  /* 0x0000780818167981 */ /* 0x000f68000c1e1900 */
[----:B------:R-:W5:Y:S04]  /*0200*/  LDG.E R23, desc[UR8][R24.64+0x7c] ;  /* 0x00007c0818177981 */ /* 0x000f68000c1e1900 */
[----:B--2---:R0:W-:Y:S04]  /*0210*/  STS.128 [R3], R4 ;  /* 0x0000000403007388 */ /* 0x0041e80000000c00 */
[----:B---3--:R1:W-:Y:S04]  /*0220*/  STS.128 [R3+0x10], R8 ;  /* 0x0000100803007388 */ /* 0x0083e80000000c00 */
[----:B0-----:R-:W2:Y:S04]  /*0230*/  LDG.E R4, desc[UR8][R24.64+0x30] ;  /* 0x0000300818047981 */ /* 0x001ea8000c1e1900 */
[----:B------:R-:W2:Y:S04]  /*0240*/  LDG.E R5, desc[UR8][R24.64+0x34] ;  /* 0x0000340818057981 */ /* 0x000ea8000c1e1900 */
[----:B------:R-:W2:Y:S04]  /*0250*/  LDG.E R6, desc[UR8][R24.64+0x38] ;  /* 0x0000380818067981 */ /* 0x000ea8000c1e1900 */
[----:B----4-:R0:W-:Y:S04]  /*0260*/  STS.128 [R3+0x20], R12 ;  /* 0x0000200c03007388 */ /* 0x0101e80000000c00 */
[----:B------:R-:W2:Y:S04]  /*0270*/  LDG.E R7, desc[UR8][R24.64+0x3c] ;  /* 0x00003c0818077981 */ /* 0x000ea8000c1e1900 */
[----:B-1----:R-:W3:Y:S04]  /*0280*/  LDG.E R8, desc[UR8][R24.64+0x40] ;  /* 0x0000400818087981 */ /* 0x002ee8000c1e1900 */
[----:B------:R-:W3:Y:S04]  /*0290*/  LDG.E R9, desc[UR8][R24.64+0x44] ;  /* 0x0000440818097981 */ /* 0x000ee8000c1e1900 */
[----:B------:R-:W3:Y:S04]  /*02a0*/  LDG.E R10, desc[UR8][R24.64+0x48] ;  /* 0x00004808180a7981 */ /* 0x000ee8000c1e1900 */
[----:B------:R-:W3:Y:S04]  /*02b0*/  LDG.E R11, desc[UR8][R24.64+0x4c] ;  /* 0x00004c08180b7981 */ /* 0x000ee8000c1e1900 */
[----:B0-----:R-:W4:Y:S04]  /*02c0*/  LDG.E R12, desc[UR8][R24.64+0x50] ;  /* 0x00005008180c7981 */ /* 0x001f28000c1e1900 */
[----:B------:R-:W4:Y:S04]  /*02d0*/  LDG.E R13, desc[UR8][R24.64+0x54] ;  /* 0x00005408180d7981 */ /* 0x000f28000c1e1900 */
[----:B------:R-:W4:Y:S04]  /*02e0*/  LDG.E R14, desc[UR8][R24.64+0x58] ;  /* 0x00005808180e7981 */ /* 0x000f28000c1e1900 */
[----:B------:R-:W4:Y:S01]  /*02f0*/  LDG.E R15, desc[UR8][R24.64+0x5c] ;  /* 0x00005c08180f7981 */ /* 0x000f22000c1e1900 */
[----:B------:R-:W-:-:S03]  /*0300*/  VIADD R2, R2, 0x20 ;  /* 0x0000002002027836 */ /* 0x000fc60000000000 */
[----:B-----5:R0:W-:Y:S04]  /*0310*/  STS.128 [R3+0x60], R16 ;  /* 0x0000601003007388 */ /* 0x0201e80000000c00 */
[----:B------:R0:W-:Y:S01]  /*0320*/  STS.128 [R3+0x70], R20 ;  /* 0x0000701403007388 */ /* 0x0001e20000000c00 */
[----:B------:R-:W-:-:S03]  /*0330*/  ISETP.NE.AND P0, PT, R2, 0x400, PT ;  /* 0x000004000200780c */ /* 0x000fc60003f05270 */
[----:B--2---:R0:W-:Y:S04]  /*0340*/  STS.128 [R3+0x30], R4 ;  /* 0x0000300403007388 */ /* 0x0041e80000000c00 */
[----:B---3--:R0:W-:Y:S04]  /*0350*/  STS.128 [R3+0x40], R8 ;  /* 0x0000400803007388 */ /* 0x0081e80000000c00 */
[----:B----4-:R0:W-:Y:S02]  /*0360*/  STS.128 [R3+0x50], R12 ;  /* 0x0000500c03007388 */ /* 0x0101e40000000c00 */
[----:B------:R-:W-:Y:S05]  /*0370*/  @P0 BRA `(.L_x_2) ;  /* 0xfffffffc00480947 */ /* 0x000fea000383ffff */
.L_x_1:
[----:B------:R-:W-:Y:S05]  /*0380*/  BSYNC.RECONVERGENT B0 ;  /* 0x0000000000007941 */ /* 0x000fea0003800200 */
.L_x_0:
[----:B------:R-:W1:Y:S08]  /*0390*/  S2UR UR5, SR_CgaCtaId ;  /* 0x00000000000579c3 */ /* 0x000e700000008800 */
[----:B------:R-:W-:Y:S01]  /*03a0*/  BAR.SYNC.DEFER_BLOCKING 0x0 ;  /* 0x0000000000007b1d */ /* 0x000fe20000010000 */
[----:B0-----:R-:W-:Y:S01]  /*03b0*/  IMAD.MOV.U32 R3, RZ, RZ, 0x2 ;  /* 0x00000002ff037424 */ /* 0x001fe200078e00ff */
[----:B------:R-:W-:-:S04]  /*03c0*/  SHF.L.U32 R2, R0, 0x2, RZ ;  /* 0x0000000200027819 */ /* 0x000fc800000006ff */
[----:B------:R-:W0:Y:S01]  /*03d0*/  LDCU UR10, c[0x0][0x360] ;  /* 0x00006c00ff0a77ac */ /* 0x000e220008000800 */
[----:B------:R-:W-:Y:S01]  /*03e0*/  BSSY.RECONVERGENT B0, `(.L_x_3) ;  /* 0x00000f6000007945 */ /* 0x000fe20003800200 */
[----:B------:R-:W-:Y:S02]  /*03f0*/  UMOV UR4, 0x400 ;  /* 0x0000040000047882 */ /* 0x000fe40000000000 */
[----:B-1----:R-:W-:Y:S01]  /*0400*/  ULEA UR6, UR5, UR4, 0x18 ;  /* 0x0000000405067291 */ /* 0x002fe2000f8ec0ff */
[----:B0-----:R-:W-:-:S11]  /*0410*/  IMAD.U32 R5, RZ, RZ, UR10 ;  /* 0x0000000aff057e24 */ /* 0x001fd6000f8e00ff */
.L_x_28:
[----:B------:R-:W-:-:S13]  /*0420*/  ISETP.GE.U32.AND P0, PT, R0, R5, PT ;  /* 0x000000050000720c */ /* 0x000fda0003f06070 */
[----:B01234-:R-:W-:Y:S05]  /*0430*/  @P0 BRA `(.L_x_4) ;  /* 0x0000000c00b00947 */ /* 0x01ffea0003800000 */
[----:B------:R-:W-:Y:S01]  /*0440*/  IMAD R9, R0, R3, RZ ;  /* 0x0000000300097224 */ /* 0x000fe200078e02ff */
[C---:B------:R-:W-:Y:S01]  /*0450*/  ISETP.GE.AND P0, PT, R3.reuse, 0x4, PT ;  /* 0x000000040300780c */ /* 0x040fe20003f06270 */
[----:B------:R-:W-:Y:S01]  /*0460*/  BSSY.RECONVERGENT B1, `(.L_x_5) ;  /* 0x000007a000017945 */ /* 0x000fe20003800200 */
[----:B------:R-:W-:Y:S01]  /*0470*/  VIMNMX R6, PT, PT, R3, 0x1, !PT ;  /* 0x0000000103067848 */ /* 0x000fe20007fe0100 */
[----:B------:R-:W-:Y:S01]  /*0480*/  IMAD.MOV.U32 R12, RZ, RZ, RZ ;  /* 0x000000ffff0c7224 */ /* 0x000fe200078e00ff */
[----:B------:R-:W-:Y:S02]  /*0490*/  LEA R4, R9, UR6, 0x2 ;  /* 0x0000000609047c11 */ /* 0x000fe4000f8e10ff */
[----:B------:R-:W-:Y:S02]  /*04a0*/  LOP3.LUT R17, R6, 0x3, RZ, 0xc0, !PT ;  /* 0x0000000306117812 */ /* 0x000fe400078ec0ff */
[----:B------:R-:W-:Y:S01]  /*04b0*/  MOV R13, R4 ;  /* 0x00000004000d7202 */ /* 0x000fe20000000f00 */
[----:B------:R-:W-:-:S02]  /*04c0*/  IMAD R8, R3, 0x2, R4 ;  /* 0x0000000203087824 */ /* 0x000fc400078e0204 */
[----:B------:R-:W-:Y:S02]  /*04d0*/  IMAD.MOV.U32 R10, RZ, RZ, R4 ;  /* 0x000000ffff0a7224 */ /* 0x000fe400078e0004 */
[--C-:B------:R-:W-:Y:S01]  /*04e0*/  IMAD R7, R3, 0x2, R8.reuse ;  /* 0x0000000203077824 */ /* 0x100fe200078e0208 */
[----:B------:R-:W-:Y:S01]  /*04f0*/  MOV R11, R8 ;  /* 0x00000008000b7202 */ /* 0x000fe20000000f00 */
[----:B------:R-:W-:Y:S01]  /*0500*/  IMAD.MOV.U32 R14, RZ, RZ, R8 ;  /* 0x000000ffff0e7224 */ /* 0x000fe200078e0008 */
[----:B------:R-:W-:Y:S06]  /*0510*/  @!P0 BRA `(.L_x_6) ;  /* 0x0000000400b88947 */ /* 0x000fec0003800000 */
[----:B------:R-:W0:Y:S01]  /*0520*/  S2UR UR5, SR_CgaCtaId ;  /* 0x00000000000579c3 */ /* 0x000e220000008800 */
[----:B------:R-:W-:Y:S01]  /*0530*/  UMOV UR4, 0x400 ;  /* 0x0000040000047882 */ /* 0x000fe20000000000 */
[----:B------:R-:W-:Y:S01]  /*0540*/  LOP3.LUT R12, R6, 0x7ffffffc, RZ, 0xc0, !PT ;  /* 0x7ffffffc060c7812 */ /* 0x000fe200078ec0ff */
[----:B------:R-:W-:Y:S01]  /*0550*/  UIADD3 UR4, UPT, UPT, UR4, 0x1000, URZ ;  /* 0x0000100004047890 */ /* 0x000fe2000fffe0ff */
[--C-:B------:R-:W-:Y:S01]  /*0560*/  IMAD.MOV.U32 R13, RZ, RZ, R4.reuse ;  /* 0x000000ffff0d7224 */ /* 0x100fe200078e0004 */
[----:B------:R-:W-:Y:S01]  /*0570*/  MOV R11, R8 ;  /* 0x00000008000b7202 */ /* 0x000fe20000000f00 */
[----:B------:R-:W-:Y:S02]  /*0580*/  IMAD.MOV.U32 R10, RZ, RZ, R4 ;  /* 0x000000ffff0a7224 */ /* 0x000fe400078e0004 */
[----:B------:R-:W-:Y:S02]  /*0590*/  IMAD.MOV.U32 R14, RZ, RZ, R8 ;  /* 0x000000ffff0e7224 */ /* 0x000fe400078e0008 */
[----:B------:R-:W-:Y:S01]  /*05a0*/  IMAD.MOV R19, RZ, RZ, -R12 ;  /* 0x000000ffff137224 */ /* 0x000fe200078e0a0c */
[----:B0-----:R-:W-:-:S06]  /*05b0*/  ULEA UR4, UR5, UR4, 0x18 ;  /* 0x0000000405047291 */ /* 0x001fcc000f8ec0ff */
[----:B------:R-:W-:-:S04]  /*05c0*/  IMAD R15, R2, R3, UR4 ;  /* 0x00000004020f7e24 */ /* 0x000fc8000f8e0203 */
[----:B------:R-:W-:-:S07]  /*05d0*/  VIADD R15, R15, 0x8 ;  /* 0x000000080f0f7836 */ /* 0x000fce0000000000 */
.L_x_17:
[----:B------:R-:W-:Y:S01]  /*05e0*/  ISETP.GE.U32.AND P1, PT, R13, R8, PT ;  /* 0x000000080d00720c */ /* 0x000fe20003f26070 */
[----:B------:R-:W-:Y:S01]  /*05f0*/  VIADD R19, R19, 0x4 ;  /* 0x0000000413137836 */ /* 0x000fe20000000000 */
[----:B------:R-:W-:Y:S04]  /*0600*/  BSSY.RECONVERGENT B2, `(.L_x_7) ;  /* 0x0000018000027945 */ /* 0x000fe80003800200 */
[----:B------:R-:W-:-:S07]  /*0610*/  ISETP.NE.AND P0, PT, R19, RZ, PT ;  /* 0x000000ff1300720c */ /* 0x000fce0003f05270 */
[----:B------:R-:W-:Y:S06]  /*0620*/  @P1 BRA `(.L_x_8) ;  /* 0x0000000000441947 */ /* 0x000fec0003800000 */
[----:B------:R-:W-:-:S13]  /*0630*/  ISETP.GE.U32.AND P1, PT, R14, R7, PT ;  /* 0x000000070e00720c */ /* 0x000fda0003f26070 */
[----:B------:R-:W-:Y:S05]  /*0640*/  @P1 BRA `(.L_x_9) ;  /* 0x0000000000281947 */ /* 0x000fea0003800000 */
[----:B------:R-:W-:Y:S04]  /*0650*/  LDS R16, [R10] ;  /* 0x000000000a107984 */ /* 0x000fe80000000800 */
[----:B------:R-:W0:Y:S02]  /*0660*/  LDS R18, [R11] ;  /* 0x000000000b127984 */ /* 0x000e240000000800 */
[----:B0-----:R-:W-:-:S13]  /*0670*/  ISETP.GE.AND P1, PT, R16, R18, PT ;  /* 0x000000121000720c */ /* 0x001fda0003f26270 */
[----:B------:R0:W-:Y:S01]  /*0680*/  @!P1 STS [R15+-0x8], R16 ;  /* 0xfffff8100f009388 */ /* 0x0001e20000000800 */
[----:B------:R-:W-:Y:S01]  /*0690*/  @!P1 IADD3 R13, PT, PT, R13, 0x4, RZ ;  /* 0x000000040d0d9810 */ /* 0x000fe20007ffe0ff */
[----:B------:R-:W-:Y:S02]  /*06a0*/  @!P1 VIADD R10, R10, 0x4 ;  /* 0x000000040a0a9836 */ /* 0x000fe40000000000 */
[----:B------:R0:W-:Y:S01]  /*06b0*/  @P1 STS [R15+-0x8], R18 ;  /* 0xfffff8120f001388 */ /* 0x0001e20000000800 */
[----:B------:R-:W-:Y:S02]  /*06c0*/  @P1 VIADD R14, R14, 0x4 ;  /* 0x000000040e0e1836 */ /* 0x000fe40000000000 */
[----:B------:R-:W-:Y:S01]  /*06d0*/  @P1 VIADD R11, R11, 0x4 ;  /* 0x000000040b0b1836 */ /* 0x000fe20000000000 */
[----:B------:R-:W-:Y:S06]  /*06e0*/  BRA `(.L_x_10) ;  /* 0x0000000000247947 */ /* 0x000fec0003800000 */
.L_x_9:
[----:B------:R0:W1:Y:S01]  /*06f0*/  LDS R16, [R10] ;  /* 0x000000000a107984 */ /* 0x0000620000000800 */
[----:B------:R-:W-:Y:S01]  /*0700*/  IADD3 R13, PT, PT, R13, 0x4, RZ ;  /* 0x000000040d0d7810 */ /* 0x000fe20007ffe0ff */
[----:B0-----:R-:W-:Y:S02]  /*0710*/  VIADD R10, R10, 0x4 ;  /* 0x000000040a0a7836 */ /* 0x001fe40000000000 */
[----:B-1----:R1:W-:Y:S01]  /*0720*/  STS [R15+-0x8], R16 ;  /* 0xfffff8100f007388 */ /* 0x0023e20000000800 */
[----:B------:R-:W-:Y:S05]  /*0730*/  BRA `(.L_x_10) ;  /* 0x0000000000107947 */ /* 0x000fea0003800000 */
.L_x_8:
[----:B------:R0:W1:Y:S01]  /*0740*/  LDS R16, [R11] ;  /* 0x000000000b107984 */ /* 0x0000620000000800 */
[----:B------:R-:W-:Y:S02]  /*0750*/  VIADD R14, R14, 0x4 ;  /* 0x000000040e0e7836 */ /* 0x000fe40000000000 */
[----:B0-----:R-:W-:Y:S01]  /*0760*/  VIADD R11, R11, 0x4 ;  /* 0x000000040b0b7836 */ /* 0x001fe20000000000 */
[----:B-1----:R2:W-:Y:S06]  /*0770*/  STS [R15+-0x8], R16 ;  /* 0xfffff8100f007388 */ /* 0x0025ec0000000800 */
.L_x_10:
[----:B------:R-:W-:Y:S05]  /*0780*/  BSYNC.RECONVERGENT B2 ;  /* 0x0000000000027941 */ /* 0x000fea0003800200 */
.L_x_7:
[----:B------:R-:W-:Y:S01]  /*0790*/  ISETP.GE.U32.AND P1, PT, R13, R8, PT ;  /* 0x000000080d00720c */ /* 0x000fe20003f26070 */
[----:B------:R-:W-:-:S12]  /*07a0*/  BSSY.RECONVERGENT B2, `(.L_x_11) ;  /* 0x0000015000027945 */ /* 0x000fd80003800200 */
[----:B012---:R0:W1:Y:S01]  /*07b0*/  @P1 LDS R16, [R11] ;  /* 0x000000000b101984 */ /* 0x0070620000000800 */
[----:B------:R-:W-:Y:S01]  /*07c0*/  @P1 IADD3 R14, PT, PT, R14, 0x4, RZ ;  /* 0x000000040e0e1810 */ /* 0x000fe20007ffe0ff */
[----:B0-----:R-:W-:Y:S02]  /*07d0*/  @P1 VIADD R11, R11, 0x4 ;  /* 0x000000040b0b1836 */ /* 0x001fe40000000000 */
[----:B-1----:R0:W-:Y:S01]  /*07e0*/  @P1 STS [R15+-0x4], R16 ;  /* 0xfffffc100f001388 */ /* 0x0021e20000000800 */
[----:B------:R-:W-:Y:S05]  /*07f0*/  @P1 BRA `(.L_x_12) ;  /* 0x00000000003c1947 */ /* 0x000fea0003800000 */
[----:B------:R-:W-:-:S13]  /*0800*/  ISETP.GE.U32.AND P1, PT, R14, R7, PT ;  /* 0x000000070e00720c */ /* 0x000fda0003f26070 */
[----:B0-----:R0:W1:Y:S01]  /*0810*/  @P1 LDS R16, [R10] ;  /* 0x000000000a101984 */ /* 0x0010620000000800 */
[----:B------:R-:W-:Y:S02]  /*0820*/  @P1 VIADD R13, R13, 0x4 ;  /* 0x000000040d0d1836 */ /* 0x000fe40000000000 */
[----:B0-----:R-:W-:Y:S01]  /*0830*/  @P1 VIADD R10, R10, 0x4 ;  /* 0x000000040a0a1836 */ /* 0x001fe20000000000 */
[----:B-1----:R1:W-:Y:S01]  /*0840*/  @P1 STS [R15+-0x4], R16 ;  /* 0xfffffc100f001388 */ /* 0x0023e20000000800 */
[----:B------:R-:W-:Y:S05]  /*0850*/  @P1 BRA `(.L_x_12) ;  /* 0x0000000000241947 */ /* 0x000fea0003800000 */
[----:B-1----:R-:W-:Y:S04]  /*0860*/  LDS R16, [R10] ;  /* 0x000000000a107984 */ /* 0x002fe80000000800 */
[----:B------:R-:W0:Y:S02]  /*0870*/  LDS R18, [R11] ;  /* 0x000000000b127984 */ /* 0x000e240000000800 */
[----:B0-----:R-:W-:-:S13]  /*0880*/  ISETP.GE.AND P1, PT, R16, R18, PT ;  /* 0x000000121000720c */ /* 0x001fda0003f26270 */
[----:B------:R2:W-:Y:S01]  /*0890*/  @P1 STS [R15+-0x4], R18 ;  /* 0xfffffc120f001388 */ /* 0x0005e20000000800 */
[----:B------:R-:W-:Y:S01]  /*08a0*/  @P1 IADD3 R14, PT, PT, R14, 0x4, RZ ;  /* 0x000000040e0e1810 */ /* 0x000fe20007ffe0ff */
[----:B------:R-:W-:Y:S02]  /*08b0*/  @P1 VIADD R11, R11, 0x4 ;  /* 0x000000040b0b1836 */ /* 0x000fe40000000000 */
[----:B------:R2:W-:Y:S01]  /*08c0*/  @!P1 STS [R15+-0x4], R16 ;  /* 0xfffffc100f009388 */ /* 0x0005e20000000800 */
[----:B------:R-:W-:Y:S02]  /*08d0*/  @!P1 VIADD R13, R13, 0x4 ;  /* 0x000000040d0d9836 */ /* 0x000fe40000000000 */
[----:B------:R-:W-:-:S07]  /*08e0*/  @!P1 VIADD R10, R10, 0x4 ;  /* 0x000000040a0a9836 */ /* 0x000fce0000000000 */
.L_x_12:
[----:B------:R-:W-:Y:S05]  /*08f0*/  BSYNC.RECONVERGENT B2 ;  /* 0x0000000000027941 */ /* 0x000fea0003800200 */
.L_x_11:
[----:B------:R-:W-:Y:S01]  /*0900*/  ISETP.GE.U32.AND P1, PT, R13, R8, PT ;  /* 0x000000080d00720c */ /* 0x000fe20003f26070 */
[----:B------:R-:W-:-:S12]  /*0910*/  BSSY.RECONVERGENT B2, `(.L_x_13) ;  /* 0x0000015000027945 */ /* 0x000fd80003800200 */
[----:B012---:R0:W1:Y:S01]  /*0920*/  @P1 LDS R16, [R11] ;  /* 0x000000000b101984 */ /* 0x0070620000000800 */
[----:B------:R-:W-:Y:S01]  /*0930*/  @P1 IADD3 R14, PT, PT, R14, 0x4, RZ ;  /* 0x000000040e0e1810 */ /* 0x000fe20007ffe0ff */
[----:B0-----:R-:W-:Y:S02]  /*0940*/  @P1 VIADD R11, R11, 0x4 ;  /* 0x000000040b0b1836 */ /* 0x001fe40000000000 */
[----:B-1----:R0:W-:Y:S01]  /*0950*/  @P1 STS [R15], R16 ;  /* 0x000000100f001388 */ /* 0x0021e20000000800 */
[----:B------:R-:W-:Y:S05]  /*0960*/  @P1 BRA `(.L_x_14) ;  /* 0x00000000003c1947 */ /* 0x000fea0003800000 */
[----:B------:R-:W-:-:S13]  /*0970*/  ISETP.GE.U32.AND P1, PT, R14, R7, PT ;  /* 0x000000070e00720c */ /* 0x000fda0003f26070 */
[----:B0-----:R0:W1:Y:S01]  /*0980*/  @P1 LDS R16, [R10] ;  /* 0x000000000a101984 */ /* 0x0010620000000800 */
[----:B------:R-:W-:Y:S02]  /*0990*/  @P1 VIADD R13, R13, 0x4 ;  /* 0x000000040d0d1836 */ /* 0x000fe40000000000 */
[----:B0-----:R-:W-:Y:S01]  /*09a0*/  @P1 VIADD R10, R10, 0x4 ;  /* 0x000000040a0a1836 */ /* 0x001fe20000000000 */
[----:B-1----:R1:W-:Y:S01]  /*09b0*/  @P1 STS [R15], R16 ;  /* 0x000000100f001388 */ /* 0x0023e20000000800 */
[----:B------:R-:W-:Y:S05]  /*09c0*/  @P1 BRA `(.L_x_14) ;  /* 0x0000000000241947 */ /* 0x000fea0003800000 */
[----:B-1----:R-:W-:Y:S04]  /*09d0*/  LDS R16, [R10] ;  /* 0x000000000a107984 */ /* 0x002fe80000000800 */
[----:B------:R-:W0:Y:S02]  /*09e0*/  LDS R18, [R11] ;  /* 0x000000000b127984 */ /* 0x000e240000000800 */
[----:B0-----:R-:W-:-:S13]  /*09f0*/  ISETP.GE.AND P1, PT, R16, R18, PT ;  /* 0x000000121000720c */ /* 0x001fda0003f26270 */
[----:B------:R2:W-:Y:S01]  /*0a00*/  @P1 STS [R15], R18 ;  /* 0x000000120f001388 */ /* 0x0005e20000000800 */
[----:B------:R-:W-:Y:S01]  /*0a10*/  @P1 IADD3 R14, PT, PT, R14, 0x4, RZ ;  /* 0x000000040e0e1810 */ /* 0x000fe20007ffe0ff */
[----:B------:R-:W-:Y:S02]  /*0a20*/  @P1 VIADD R11, R11, 0x4 ;  /* 0x000000040b0b1836 */ /* 0x000fe40000000000 */
[----:B------:R2:W-:Y:S01]  /*0a30*/  @!P1 STS [R15], R16 ;  /* 0x000000100f009388 */ /* 0x0005e20000000800 */
[----:B------:R-:W-:Y:S02]  /*0a40*/  @!P1 VIADD R13, R13, 0x4 ;  /* 0x000000040d0d9836 */ /* 0x000fe40000000000 */
[----:B------:R-:W-:-:S07]  /*0a50*/  @!P1 VIADD R10, R10, 0x4 ;  /* 0x000000040a0a9836 */ /* 0x000fce0000000000 */
.L_x_14:
[----:B------:R-:W-:Y:S05]  /*0a60*/  BSYNC.RECONVERGENT B2 ;  /* 0x0000000000027941 */ /* 0x000fea0003800200 */
.L_x_13:
[----:B------:R-:W-:Y:S01]  /*0a70*/  ISETP.GE.U32.AND P1, PT, R13, R8, PT ;  /* 0x000000080d00720c */ /* 0x000fe20003f26070 */
[----:B------:R-:W-:-:S12]  /*0a80*/  BSSY.RECONVERGENT B2, `(.L_x_15) ;  /* 0x0000015000027945 */ /* 0x000fd80003800200 */
[----:B012---:R0:W1:Y:S01]  /*0a90*/  @P1 LDS R16, [R11] ;  /* 0x000000000b101984 */ /* 0x0070620000000800 */
[----:B------:R-:W-:Y:S01]  /*0aa0*/  @P1 IADD3 R14, PT, PT, R14, 0x4, RZ ;  /* 0x000000040e0e1810 */ /* 0x000fe20007ffe0ff */
[----:B0-----:R-:W-:Y:S02]  /*0ab0*/  @P1 VIADD R11, R11, 0x4 ;  /* 0x000000040b0b1836 */ /* 0x001fe40000000000 */
[----:B-1----:R0:W-:Y:S01]  /*0ac0*/  @P1 STS [R15+0x4], R16 ;  /* 0x000004100f001388 */ /* 0x0021e20000000800 */
[----:B------:R-:W-:Y:S05]  /*0ad0*/  @P1 BRA `(.L_x_16) ;  /* 0x00000000003c1947 */ /* 0x000fea0003800000 */
[----:B------:R-:W-:-:S13]  /*0ae0*/  ISETP.GE.U32.AND P1, PT, R14, R7, PT ;  /* 0x000000070e00720c */ /* 0x000fda0003f26070 */
[----:B0-----:R0:W1:Y:S01]  /*0af0*/  @P1 LDS R16, [R10] ;  /* 0x000000000a101984 */ /* 0x0010620000000800 */
[----:B------:R-:W-:Y:S02]  /*0b00*/  @P1 VIADD R13, R13, 0x4 ;  /* 0x000000040d0d1836 */ /* 0x000fe40000000000 */
[----:B0-----:R-:W-:Y:S01]  /*0b10*/  @P1 VIADD R10, R10, 0x4 ;  /* 0x000000040a0a1836 */ /* 0x001fe20000000000 */
[----:B-1----:R1:W-:Y:S01]  /*0b20*/  @P1 STS [R15+0x4], R16 ;  /* 0x000004100f001388 */ /* 0x0023e20000000800 */
[----:B------:R-:W-:Y:S05]  /*0b30*/  @P1 BRA `(.L_x_16) ;  /* 0x0000000000241947 */ /* 0x000fea0003800000 */
[----:B-1----:R-:W-:Y:S04]  /*0b40*/  LDS R16, [R10] ;  /* 0x000000000a107984 */ /* 0x002fe80000000800 */
[----:B------:R-:W0:Y:S02]  /*0b50*/  LDS R18, [R11] ;  /* 0x000000000b127984 */ /* 0x000e240000000800 */
[----:B0-----:R-:W-:-:S13]  /*0b60*/  ISETP.GE.AND P1, PT, R16, R18, PT ;  /* 0x000000121000720c */ /* 0x001fda0003f26270 */
[----:B------:R2:W-:Y:S01]  /*0b70*/  @P1 STS [R15+0x4], R18 ;  /* 0x000004120f001388 */ /* 0x0005e20000000800 */
[----:B------:R-:W-:Y:S01]  /*0b80*/  @P1 IADD3 R14, PT, PT, R14, 0x4, RZ ;  /* 0x000000040e0e1810 */ /* 0x000fe20007ffe0ff */
[----:B------:R-:W-:Y:S02]  /*0b90*/  @P1 VIADD R11, R11, 0x4 ;  /* 0x000000040b0b1836 */ /* 0x000fe40000000000 */
[----:B------:R2:W-:Y:S01]  /*0ba0*/  @!P1 STS [R15+0x4], R16 ;  /* 0x000004100f009388 */ /* 0x0005e20000000800 */
[----:B------:R-:W-:Y:S02]  /*0bb0*/  @!P1 VIADD R13, R13, 0x4 ;  /* 0x000000040d0d9836 */ /* 0x000fe40000000000 */
[----:B------:R-:W-:-:S07]  /*0bc0*/  @!P1 VIADD R10, R10, 0x4 ;  /* 0x000000040a0a9836 */ /* 0x000fce0000000000 */
.L_x_16:
[----:B------:R-:W-:Y:S05]  /*0bd0*/  BSYNC.RECONVERGENT B2 ;  /* 0x0000000000027941 */ /* 0x000fea0003800200 */
.L_x_15:
[----:B012---:R-:W-:Y:S01]  /*0be0*/  IADD3 R15, PT, PT, R15, 0x10, RZ ;  /* 0x000000100f0f7810 */ /* 0x007fe20007ffe0ff */
[----:B------:R-:W-:Y:S06]  /*0bf0*/  @P0 BRA `(.L_x_17) ;  /* 0xfffffff800780947 */ /* 0x000fec000383ffff */
.L_x_6:
[----:B------:R-:W-:Y:S05]  /*0c00*/  BSYNC.RECONVERGENT B1 ;  /* 0x0000000000017941 */ /* 0x000fea0003800200 */
.L_x_5:
[----:B------:R-:W0:Y:S01]  /*0c10*/  S2UR UR5, SR_CgaCtaId ;  /* 0x00000000000579c3 */ /* 0x000e220000008800 */
[----:B------:R-:W-:Y:S01]  /*0c20*/  UMOV UR4, 0x400 ;  /* 0x0000040000047882 */ /* 0x000fe20000000000 */
[----:B------:R-:W-:Y:S01]  /*0c30*/  ISETP.NE.AND P0, PT, R17, RZ, PT ;  /* 0x000000ff1100720c */ /* 0x000fe20003f05270 */
[----:B------:R-:W-:Y:S01]  /*0c40*/  UIADD3 UR4, UPT, UPT, UR4, 0x1000, URZ ;  /* 0x0000100004047890 */ /* 0x000fe2000fffe0ff */
[----:B------:R-:W-:Y:S03]  /*0c50*/  BSSY.RECONVERGENT B1, `(.L_x_18) ;  /* 0x0000047000017945 */ /* 0x000fe60003800200 */
[----:B0-----:R-:W-:-:S06]  /*0c60*/  ULEA UR4, UR5, UR4, 0x18 ;  /* 0x0000000405047291 */ /* 0x001fcc000f8ec0ff */
[----:B------:R-:W-:Y:S02]  /*0c70*/  LEA R9, R9, UR4, 0x2 ;  /* 0x0000000409097c11 */ /* 0x000fe4000f8e10ff */
[----:B------:R-:W-:Y:S05]  /*0c80*/  @!P0 BRA `(.L_x_19) ;  /* 0x00000004000c8947 */ /* 0x000fea0003800000 */
[----:B------:R-:W-:Y:S01]  /*0c90*/  IMAD.MOV.U32 R15, RZ, RZ, R13 ;  /* 0x000000ffff0f7224 */ /* 0x000fe200078e000d */
[----:B------:R-:W-:Y:S01]  /*0ca0*/  BSSY.RECONVERGENT B2, `(.L_x_20) ;  /* 0x000001a000027945 */ /* 0x000fe20003800200 */
[----:B------:R-:W-:Y:S01]  /*0cb0*/  IMAD.MOV.U32 R13, RZ, RZ, R11 ;  /* 0x000000ffff0d7224 */ /* 0x000fe200078e000b */
[----:B------:R-:W-:Y:S01]  /*0cc0*/  ISETP.NE.AND P0, PT, R17, 0x1, PT ;  /* 0x000000011100780c */ /* 0x000fe20003f05270 */
[----:B------:R-:W-:Y:S01]  /*0cd0*/  IMAD R19, R12, 0x4, R9 ;  /* 0x000000040c137824 */ /* 0x000fe200078e0209 */
[----:B------:R-:W-:Y:S02]  /*0ce0*/  ISETP.GE.U32.AND P1, PT, R15, R8, PT ;  /* 0x000000080f00720c */ /* 0x000fe40003f26070 */
[----:B------:R-:W-:-:S11]  /*0cf0*/  MOV R12, R10 ;  /* 0x0000000a000c7202 */ /* 0x000fd60000000f00 */
[----:B------:R0:W1:Y:S01]  /*0d00*/  @P1 LDS R11, [R13] ;  /* 0x000000000d0b1984 */ /* 0x0000620000000800 */
[----:B------:R-:W-:Y:S02]  /*0d10*/  @P1 VIADD R14, R14, 0x4 ;  /* 0x000000040e0e1836 */ /* 0x000fe40000000000 */
[----:B0-----:R-:W-:Y:S01]  /*0d20*/  @P1 VIADD R13, R13, 0x4 ;  /* 0x000000040d0d1836 */ /* 0x001fe20000000000 */
[----:B-1----:R0:W-:Y:S01]  /*0d30*/  @P1 STS [R19], R11 ;  /* 0x0000000b13001388 */ /* 0x0021e20000000800 */
[----:B------:R-:W-:Y:S05]  /*0d40*/  @P1 BRA `(.L_x_21) ;  /* 0x00000000003c1947 */ /* 0x000fea0003800000 */
[----:B------:R-:W-:-:S13]  /*0d50*/  ISETP.GE.U32.AND P1, PT, R14, R7, PT ;  /* 0x000000070e00720c */ /* 0x000fda0003f26070 */
[----:B------:R1:W2:Y:S01]  /*0d60*/  @P1 LDS R10, [R12] ;  /* 0x000000000c0a1984 */ /* 0x0002a20000000800 */
[----:B------:R-:W-:Y:S01]  /*0d70*/  @P1 VIADD R15, R15, 0x4 ;  /* 0x000000040f0f1836 */ /* 0x000fe20000000000 */
[----:B-1----:R-:W-:Y:S02]  /*0d80*/  @P1 IADD3 R12, PT, PT, R12, 0x4, RZ ;  /* 0x000000040c0c1810 */ /* 0x002fe40007ffe0ff */
[----:B--2---:R1:W-:Y:S01]  /*0d90*/  @P1 STS [R19], R10 ;  /* 0x0000000a13001388 */ /* 0x0043e20000000800 */
[----:B------:R-:W-:Y:S05]  /*0da0*/  @P1 BRA `(.L_x_21) ;  /* 0x0000000000241947 */ /* 0x000fea0003800000 */
[----:B-1----:R-:W-:Y:S04]  /*0db0*/  LDS R10, [R12] ;  /* 0x000000000c0a7984 */ /* 0x002fe80000000800 */
[----:B0-----:R-:W0:Y:S02]  /*0dc0*/  LDS R11, [R13] ;  /* 0x000000000d0b7984 */ /* 0x001e240000000800 */
[----:B0-----:R-:W-:-:S13]  /*0dd0*/  ISETP.GE.AND P1, PT, R10, R11, PT ;  /* 0x0000000b0a00720c */ /* 0x001fda0003f26270 */
[----:B------:R2:W-:Y:S01]  /*0de0*/  @P1 STS [R19], R11 ;  /* 0x0000000b13001388 */ /* 0x0005e20000000800 */
[----:B------:R-:W-:Y:S01]  /*0df0*/  @P1 VIADD R14, R14, 0x4 ;  /* 0x000000040e0e1836 */ /* 0x000fe20000000000 */
[----:B------:R-:W-:Y:S01]  /*0e00*/  @!P1 IADD3 R12, PT, PT, R12, 0x4, RZ ;  /* 0x000000040c0c9810 */ /* 0x000fe20007ffe0ff */
[----:B------:R-:W-:Y:S01]  /*0e10*/  @P1 VIADD R13, R13, 0x4 ;  /* 0x000000040d0d1836 */ /* 0x000fe20000000000 */
[----:B------:R2:W-:Y:S01]  /*0e20*/  @!P1 STS [R19], R10 ;  /* 0x0000000a13009388 */ /* 0x0005e20000000800 */
[----:B------:R-:W-:-:S07]  /*0e30*/  @!P1 VIADD R15, R15, 0x4 ;  /* 0x000000040f0f9836 */ /* 0x000fce0000000000 */
.L_x_21:
[----:B------:R-:W-:Y:S05]  /*0e40*/  BSYNC.RECONVERGENT B2 ;  /* 0x0000000000027941 */ /* 0x000fea0003800200 */
.L_x_20:
[----:B------:R-:W-:Y:S05]  /*0e50*/  @!P0 BRA `(.L_x_19) ;  /* 0x0000000000988947 */ /* 0x000fea0003800000 */
[----:B------:R-:W-:Y:S01]  /*0e60*/  ISETP.GE.U32.AND P1, PT, R15, R8, PT ;  /* 0x000000080f00720c */ /* 0x000fe20003f26070 */
[----:B------:R-:W-:Y:S01]  /*0e70*/  BSSY.RECONVERGENT B2, `(.L_x_22) ;  /* 0x0000016000027945 */ /* 0x000fe20003800200 */
[----:B------:R-:W-:-:S11]  /*0e80*/  ISETP.NE.AND P0, PT, R17, 0x2, PT ;  /* 0x000000021100780c */ /* 0x000fd60003f05270 */
[----:B-12---:R1:W2:Y:S01]  /*0e90*/  @P1 LDS R10, [R13] ;  /* 0x000000000d0a1984 */ /* 0x0062a20000000800 */
[----:B------:R-:W-:Y:S02]  /*0ea0*/  @P1 VIADD R14, R14, 0x4 ;  /* 0x000000040e0e1836 */ /* 0x000fe40000000000 */
[----:B-1----:R-:W-:Y:S01]  /*0eb0*/  @P1 VIADD R13, R13, 0x4 ;  /* 0x000000040d0d1836 */ /* 0x002fe20000000000 */
[----:B--2---:R1:W-:Y:S01]  /*0ec0*/  @P1 STS [R19+0x4], R10 ;  /* 0x0000040a13001388 */ /* 0x0043e20000000800 */
[----:B------:R-:W-:Y:S05]  /*0ed0*/  @P1 BRA `(.L_x_23) ;  /* 0x00000000003c1947 */ /* 0x000fea0003800000 */
[----:B------:R-:W-:-:S13]  /*0ee0*/  ISETP.GE.U32.AND P1, PT, R14, R7, PT ;  /* 0x000000070e00720c */ /* 0x000fda0003f26070 */
[----:B-1----:R1:W2:Y:S01]  /*0ef0*/  @P1 LDS R10, [R12] ;  /* 0x000000000c0a1984 */ /* 0x0022a20000000800 */
[----:B------:R-:W-:Y:S01]  /*0f00*/  @P1 IADD3 R15, PT, PT, R15, 0x4, RZ ;  /* 0x000000040f0f1810 */ /* 0x000fe20007ffe0ff */
[----:B-1----:R-:W-:Y:S02]  /*0f10*/  @P1 VIADD R12, R12, 0x4 ;  /* 0x000000040c0c1836 */ /* 0x002fe40000000000 */
[----:B--2---:R2:W-:Y:S01]  /*0f20*/  @P1 STS [R19+0x4], R10 ;  /* 0x0000040a13001388 */ /* 0x0045e20000000800 */
[----:B------:R-:W-:Y:S05]  /*0f30*/  @P1 BRA `(.L_x_23) ;  /* 0x0000000000241947 */ /* 0x000fea0003800000 */
[----:B--2---:R-:W-:Y:S04]  /*0f40*/  LDS R10, [R12] ;  /* 0x000000000c0a7984 */ /* 0x004fe80000000800 */
[----:B0-----:R-:W0:Y:S02]  /*0f50*/  LDS R11, [R13] ;  /* 0x000000000d0b7984 */ /* 0x001e240000000800 */
[----:B0-----:R-:W-:-:S13]  /*0f60*/  ISETP.GE.AND P1, PT, R10, R11, PT ;  /* 0x0000000b0a00720c */ /* 0x001fda0003f26270 */
[----:B------:R3:W-:Y:S01]  /*0f70*/  @P1 STS [R19+0x4], R11 ;  /* 0x0000040b13001388 */ /* 0x0007e20000000800 */
[----:B------:R-:W-:Y:S01]  /*0f80*/  @P1 VIADD R14, R14, 0x4 ;  /* 0x000000040e0e1836 */ /* 0x000fe20000000000 */
[----:B------:R-:W-:Y:S01]  /*0f90*/  @P1 IADD3 R13, PT, PT, R13, 0x4, RZ ;  /* 0x000000040d0d1810 */ /* 0x000fe20007ffe0ff */
[----:B------:R-:W-:Y:S01]  /*0fa0*/  @!P1 VIADD R15, R15, 0x4 ;  /* 0x000000040f0f9836 */ /* 0x000fe20000000000 */
[----:B------:R3:W-:Y:S01]  /*0fb0*/  @!P1 STS [R19+0x4], R10 ;  /* 0x0000040a13009388 */ /* 0x0007e20000000800 */
[----:B------:R-:W-:-:S07]  /*0fc0*/  @!P1 VIADD R12, R12, 0x4 ;  /* 0x000000040c0c9836 */ /* 0x000fce0000000000 */
.L_x_23:
[----:B------:R-:W-:Y:S05]  /*0fd0*/  BSYNC.RECONVERGENT B2 ;  /* 0x0000000000027941 */ /* 0x000fea0003800200 */
.L_x_22:
[----:B------:R-:W-:Y:S05]  /*0fe0*/  @!P0 BRA `(.L_x_19) ;  /* 0x0000000000348947 */ /* 0x000fea0003800000 */
[----:B------:R-:W-:-:S13]  /*0ff0*/  ISETP.GE.U32.AND P0, PT, R15, R8, PT ;  /* 0x000000080f00720c */ /* 0x000fda0003f06070 */
[----:B------:R-:W4:Y:S04]  /*1000*/  @P0 LDS R8, [R13] ;  /* 0x000000000d080984 */ /* 0x000f280000000800 */
[----:B----4-:R4:W-:Y:S01]  /*1010*/  @P0 STS [R19+0x8], R8 ;  /* 0x0000080813000388 */ /* 0x0109e20000000800 */
[----:B------:R-:W-:Y:S05]  /*1020*/  @P0 BRA `(.L_x_19) ;  /* 0x0000000000240947 */ /* 0x000fea0003800000 */
[----:B------:R-:W-:-:S13]  /*1030*/  ISETP.GE.U32.AND P0, PT, R14, R7, PT ;  /* 0x000000070e00720c */ /* 0x000fda0003f06070 */
[----:B------:R-:W5:Y:S04]  /*1040*/  @P0 LDS R7, [R12] ;  /* 0x000000000c070984 */ /* 0x000f680000000800 */
[----:B-----5:R0:W-:Y:S01]  /*1050*/  @P0 STS [R19+0x8], R7 ;  /* 0x0000080713000388 */ /* 0x0201e20000000800 */
[----:B------:R-:W-:Y:S05]  /*1060*/  @P0 BRA `(.L_x_19) ;  /* 0x0000000000140947 */ /* 0x000fea0003800000 */
[----:B------:R-:W-:Y:S04]  /*1070*/  LDS R12, [R12] ;  /* 0x000000000c0c7984 */ /* 0x000fe80000000800 */
[----:B------:R-:W5:Y:S02]  /*1080*/  LDS R13, [R13] ;  /* 0x000000000d0d7984 */ /* 0x000f640000000800 */
[----:B-----5:R-:W-:-:S13]  /*1090*/  ISETP.GE.AND P0, PT, R12, R13, PT ;  /* 0x0000000d0c00720c */ /* 0x020fda0003f06270 */
[----:B------:R0:W-:Y:S04]  /*10a0*/  @P0 STS [R19+0x8], R13 ;  /* 0x0000080d13000388 */ /* 0x0001e80000000800 */
[----:B------:R0:W-:Y:S02]  /*10b0*/  @!P0 STS [R19+0x8], R12 ;  /* 0x0000080c13008388 */ /* 0x0001e40000000800 */
.L_x_19:
[----:B------:R-:W-:Y:S05]  /*10c0*/  BSYNC.RECONVERGENT B1 ;  /* 0x0000000000017941 */ /* 0x000fea0003800200 */
.L_x_18:
[----:B------:R-:W-:Y:S01]  /*10d0*/  ISETP.GE.AND P1, PT, R3, 0x4, PT ;  /* 0x000000040300780c */ /* 0x000fe20003f26270 */
[----:B------:R-:W-:Y:S01]  /*10e0*/  BSSY.RECONVERGENT B1, `(.L_x_24) ;  /* 0x0000013000017945 */ /* 0x000fe20003800200 */
[----:B0-----:R-:W-:Y:S01]  /*10f0*/  HFMA2 R7, -RZ, RZ, 0, 0 ;  /* 0x00000000ff077431 */ /* 0x001fe200000001ff */
[----:B------:R-:W-:-:S10]  /*1100*/  ISETP.NE.AND P0, PT, R17, RZ, PT ;  /* 0x000000ff1100720c */ /* 0x000fd40003f05270 */
[----:B------:R-:W-:Y:S05]  /*1110*/  @!P1 BRA `(.L_x_25) ;  /* 0x00000000003c9947 */ /* 0x000fea0003800000 */
[----:B------:R-:W-:Y:S01]  /*1120*/  LOP3.LUT R7, R6, 0x7ffffffc, RZ, 0xc0, !PT ;  /* 0x7ffffffc06077812 */ /* 0x000fe200078ec0ff */
[----:B------:R-:W-:-:S07]  /*1130*/  IMAD.MOV.U32 R6, RZ, RZ, RZ ;  /* 0x000000ffff067224 */ /* 0x000fce00078e00ff */
.L_x_26:
[C---:B----4-:R-:W-:Y:S01]  /*1140*/  IMAD R8, R6.reuse, 0x4, R9 ;  /* 0x0000000406087824 */ /* 0x050fe200078e0209 */
[C---:B0-23--:R-:W-:Y:S01]  /*1150*/  LEA R11, R6.reuse, R4, 0x2 ;  /* 0x00000004060b7211 */ /* 0x04dfe200078e10ff */
[----:B------:R-:W-:-:S03]  /*1160*/  VIADD R6, R6, 0x4 ;  /* 0x0000000406067836 */ /* 0x000fc60000000000 */
[----:B-1----:R-:W0:Y:S02]  /*1170*/  LDS R10, [R8] ;  /* 0x00000000080a7984 */ /* 0x002e240000000800 */
[----:B------:R-:W-:Y:S02]  /*1180*/  ISETP.NE.AND P1, PT, R6, R7, PT ;  /* 0x000000070600720c */ /* 0x000fe40003f25270 */
[----:B0-----:R-:W-:Y:S04]  /*1190*/  STS [R11], R10 ;  /* 0x0000000a0b007388 */ /* 0x001fe80000000800 */
[----:B------:R-:W0:Y:S04]  /*11a0*/  LDS R12, [R8+0x4] ;  /* 0x00000400080c7984 */ /* 0x000e280000000800 */
[----:B0-----:R-:W-:Y:S04]  /*11b0*/  STS [R11+0x4], R12 ;  /* 0x0000040c0b007388 */ /* 0x001fe80000000800 */
[----:B------:R-:W0:Y:S04]  /*11c0*/  LDS R14, [R8+0x8] ;  /* 0x00000800080e7984 */ /* 0x000e280000000800 */
[----:B0-----:R-:W-:Y:S04]  /*11d0*/  STS [R11+0x8], R14 ;  /* 0x0000080e0b007388 */ /* 0x001fe80000000800 */
[----:B------:R-:W0:Y:S04]  /*11e0*/  LDS R16, [R8+0xc] ;  /* 0x00000c0008107984 */ /* 0x000e280000000800 */
[----:B0-----:R0:W-:Y:S01]  /*11f0*/  STS [R11+0xc], R16 ;  /* 0x00000c100b007388 */ /* 0x0011e20000000800 */
[----:B------:R-:W-:Y:S05]  /*1200*/  @P1 BRA `(.L_x_26) ;  /* 0xfffffffc00cc1947 */ /* 0x000fea000383ffff */
.L_x_25:
[----:B------:R-:W-:Y:S05]  /*1210*/  BSYNC.RECONVERGENT B1 ;  /* 0x0000000000017941 */ /* 0x000fea0003800200 */
.L_x_24:
[----:B------:R-:W-:Y:S05]  /*1220*/  @!P0 BRA `(.L_x_27) ;  /* 0x00000000002c8947 */ /* 0x000fea0003800000 */
[C---:B------:R-:W-:Y:S01]  /*1230*/  IMAD R9, R7.reuse, 0x4, R9 ;  /* 0x0000000407097824 */ /* 0x040fe200078e0209 */
[----:B------:R-:W-:Y:S02]  /*1240*/  LEA R7, R7, R4, 0x2 ;  /* 0x0000000407077211 */ /* 0x000fe400078e10ff */
[----:B------:R-:W-:Y:S02]  /*1250*/  ISETP.NE.AND P0, PT, R17, 0x1, PT ;  /* 0x000000011100780c */ /* 0x000fe40003f05270 */
[----:B------:R-:W5:Y:S04]  /*1260*/  LDS R6, [R9] ;  /* 0x0000000009067984 */ /* 0x000f680000000800 */
[----:B-----5:R0:W-:Y:S07]  /*1270*/  STS [R7], R6 ;  /* 0x0000000607007388 */ /* 0x0201ee0000000800 */
[----:B------:R-:W-:Y:S05]  /*1280*/  @!P0 BRA `(.L_x_27) ;  /* 0x0000000000148947 */ /* 0x000fea0003800000 */
[----:B------:R-:W5:Y:S01]  /*1290*/  LDS R4, [R9+0x4] ;  /* 0x0000040009047984 */ /* 0x000f620000000800 */
[----:B------:R-:W-:-:S03]  /*12a0*/  ISETP.NE.AND P0, PT, R17, 0x2, PT ;  /* 0x000000021100780c */ /* 0x000fc60003f05270 */
[----:B-----5:R-:W-:Y:S10]  /*12b0*/  STS [R7+0x4], R4 ;  /* 0x0000040407007388 */ /* 0x020ff40000000800 */
[----:B0-----:R-:W0:Y:S04]  /*12c0*/  @P0 LDS R6, [R9+0x8] ;  /* 0x0000080009060984 */ /* 0x001e280000000800 */
[----:B0-----:R0:W-:Y:S02]  /*12d0*/  @P0 STS [R7+0x8], R6 ;  /* 0x0000080607000388 */ /* 0x0011e40000000800 */
.L_x_27:
[----:B------:R-:W-:Y:S05]  /*12e0*/  WARPSYNC.ALL ;  /* 0x0000000000007948 */ /* 0x000fea0003800000 */
[----:B------:R-:W-:Y:S06]  /*12f0*/  BAR.SYNC.DEFER_BLOCKING 0x0 ;  /* 0x0000000000007b1d */ /* 0x000fec0000010000 */
.L_x_4:
[C---:B------:R-:W-:Y:S01]  /*1300*/  ISETP.GT.U32.AND P0, PT, R3.reuse, UR10, PT ;  /* 0x0000000a03007c0c */ /* 0x040fe2000bf04070 */
[----:B------:R-:W-:Y:S01]  /*1310*/  IMAD.SHL.U32 R3, R3, 0x2, RZ ;  /* 0x0000000203037824 */ /* 0x000fe200078e00ff */
[----:B------:R-:W-:-:S11]  /*1320*/  SHF.R.U32.HI R5, RZ, 0x1, R5 ;  /* 0x00000001ff057819 */ /* 0x000fd60000011605 */
[----:B------:R-:W-:Y:S05]  /*1330*/  @!P0 BRA `(.L_x_28) ;  /* 0xfffffff000388947 */ /* 0x000fea000383ffff */
[----:B------:R-:W-:Y:S05]  /*1340*/  BSYNC.RECONVERGENT B0 ;  /* 0x0000000000007941 */ /* 0x000fea0003800200 */
.L_x_3:
[----:B------:R-:W-:-:S13]  /*1350*/  ISETP.NE.AND P0, PT, R0, RZ, PT ;  /* 0x000000ff0000720c */ /* 0x000fda0003f05270 */
[----:B------:R-:W-:Y:S05]  /*1360*/  @P0 EXIT ;  /* 0x000000000000094d */ /* 0x000fea0003800000 */
[----:B------:R-:W5:Y:S01]  /*1370*/  LDCU.64 UR4, c[0x0][0x380] ;  /* 0x00007000ff0477ac */ /* 0x000f620008000a00 */
[----:B------:R-:W-:Y:S01]  /*1380*/  IMAD.MOV.U32 R0, RZ, RZ, RZ ;  /* 0x000000ffff007224 */ /* 0x000fe200078e00ff */
[----:B------:R-:W-:-:S06]  /*1390*/  UIADD3 UR7, UPT, UPT, UR6, 0x40, URZ ;  /* 0x0000004006077890 */ /* 0x000fcc000fffe0ff */
[----:B------:R-:W-:Y:S01]  /*13a0*/  MOV R2, UR7 ;  /* 0x0000000700027c02 */ /* 0x000fe20008000f00 */
[----:B-----5:R-:W-:-:S04]  /*13b0*/  UIADD3 UR4, UP0, UPT, UR4, 0x40, URZ ;  /* 0x0000004004047890 */ /* 0x020fc8000ff1e0ff */
[----:B------:R-:W-:Y:S02]  /*13c0*/  UIADD3.X UR5, UPT, UPT, URZ, UR5, URZ, UP0, !UPT ;  /* 0x00000005ff057290 */ /* 0x000fe400087fe4ff */
[----:B------:R-:W-:-:S04]  /*13d0*/  IMAD.U32 R3, RZ, RZ, UR4 ;  /* 0x00000004ff037e24 */ /* 0x000fc8000f8e00ff */
[----:B------:R-:W-:-:S07]  /*13e0*/  IMAD.U32 R12, RZ, RZ, UR5 ;  /* 0x00000005ff0c7e24 */ /* 0x000fce000f8e00ff */
.L_x_29:
[----:B01234-:R-:W0:Y:S01]  /*13f0*/  LDS.128 R16, [R2+-0x40] ;  /* 0xffffc00002107984 */ /* 0x01fe220000000c00 */
[----:B------:R-:W-:Y:S01]  /*1400*/  MOV R28, R3 ;  /* 0x00000003001c7202 */ /* 0x000fe20000000f00 */
[----:B------:R-:W-:Y:S02]  /*1410*/  IMAD.MOV.U32 R29, RZ, RZ, R12 ;  /* 0x000000ffff1d7224 */ /* 0x000fe400078e000c */
[----:B------:R-:W1:Y:S01]  /*1420*/  LDS.128 R20, [R2+-0x30] ;  /* 0xffffd00002147984 */ /* 0x000e620000000c00 */
[----:B------:R-:W-:Y:S01]  /*1430*/  VIADD R0, R0, 0x20 ;  /* 0x0000002000007836 */ /* 0x000fe20000000000 */
[----:B------:R-:W-:Y:S02]  /*1440*/  IADD3 R3, P1, PT, R28, 0x80, RZ ;  /* 0x000000801c037810 */ /* 0x000fe40007f3e0ff */
[----:B------:R-:W2:Y:S02]  /*1450*/  LDS.128 R4, [R2+-0x20] ;  /* 0xffffe00002047984 */ /* 0x000ea40000000c00 */
[----:B------:R-:W-:-:S02]  /*1460*/  ISETP.NE.AND P0, PT, R0, 0x400, PT ;  /* 0x000004000000780c */ /* 0x000fc40003f05270 */
[----:B------:R-:W3:Y:S04]  /*1470*/  LDS.128 R8, [R2+-0x10] ;  /* 0xfffff00002087984 */ /* 0x000ee80000000c00 */
[----:B------:R-:W4:Y:S04]  /*1480*/  LDS.128 R12, [R2] ;  /* 0x00000000020c7984 */ /* 0x000f280000000c00 */
[----:B------:R-:W-:Y:S04]  /*1490*/  LDS.128 R24, [R2+0x30] ;  /* 0x0000300002187984 */ /* 0x000fe80000000c00 */
[----:B0-----:R-:W-:Y:S04]  /*14a0*/  STG.E desc[UR8][R28.64+-0x40], R16 ;  /* 0xffffc0101c007986 */ /* 0x001fe8000c101908 */
[----:B------:R-:W-:Y:S04]  /*14b0*/  STG.E desc[UR8][R28.64+-0x3c], R17 ;  /* 0xffffc4111c007986 */ /* 0x000fe8000c101908 */
[----:B------:R-:W-:Y:S04]  /*14c0*/  STG.E desc[UR8][R28.64+-0x38], R18 ;  /* 0xffffc8121c007986 */ /* 0x000fe8000c101908 */
[----:B------:R-:W-:Y:S04]  /*14d0*/  STG.E desc[UR8][R28.64+-0x34], R19 ;  /* 0xffffcc131c007986 */ /* 0x000fe8000c101908 */
[----:B-1----:R-:W-:Y:S04]  /*14e0*/  STG.E desc[UR8][R28.64+-0x30], R20 ;  /* 0xffffd0141c007986 */ /* 0x002fe8000c101908 */
[----:B------:R-:W-:Y:S04]  /*14f0*/  STG.E desc[UR8][R28.64+-0x2c], R21 ;  /* 0xffffd4151c007986 */ /* 0x000fe8000c101908 */
[----:B------:R-:W-:Y:S04]  /*1500*/  STG.E desc[UR8][R28.64+-0x28], R22 ;  /* 0xffffd8161c007986 */ /* 0x000fe8000c101908 */
[----:B------:R-:W-:Y:S04]  /*1510*/  STG.E desc[UR8][R28.64+-0x24], R23 ;  /* 0xffffdc171c007986 */ /* 0x000fe8000c101908 */
[----:B------:R-:W0:Y:S04]  /*1520*/  LDS.128 R16, [R2+0x10] ;  /* 0x0000100002107984 */ /* 0x000e280000000c00 */
[----:B------:R1:W5:Y:S04]  /*1530*/  LDS.128 R20, [R2+0x20] ;  /* 0x0000200002147984 */ /* 0x0003680000000c00 */
[----:B--2---:R-:W-:Y:S04]  /*1540*/  STG.E desc[UR8][R28.64+-0x20], R4 ;  /* 0xffffe0041c007986 */ /* 0x004fe8000c101908 */
[----:B------:R-:W-:Y:S01]  /*1550*/  STG.E desc[UR8][R28.64+-0x1c], R5 ;  /* 0xffffe4051c007986 */ /* 0x000fe2000c101908 */
[----:B-1----:R-:W-:-:S03]  /*1560*/  VIADD R2, R2, 0x80 ;  /* 0x0000008002027836 */ /* 0x002fc60000000000 */
[----:B------:R-:W-:Y:S04]  /*1570*/  STG.E desc[UR8][R28.64+-0x18], R6 ;  /* 0xffffe8061c007986 */ /* 0x000fe8000c101908 */
[----:B------:R-:W-:Y:S04]  /*1580*/  STG.E desc[UR8][R28.64+-0x14], R7 ;  /* 0xffffec071c007986 */ /* 0x000fe8000c101908 */
[----:B---3--:R-:W-:Y:S04]  /*1590*/  STG.E desc[UR8][R28.64+-0x10], R8 ;  /* 0xfffff0081c007986 */ /* 0x008fe8000c101908 */
[----:B------:R-:W-:Y:S04]  /*15a0*/  STG.E desc[UR8][R28.64+-0xc], R9 ;  /* 0xfffff4091c007986 */ /* 0x000fe8000c101908 */
[----:B------:R-:W-:Y:S04]  /*15b0*/  STG.E desc[UR8][R28.64+-0x8], R10 ;  /* 0xfffff80a1c007986 */ /* 0x000fe8000c101908 */
[----:B------:R-:W-:Y:S04]  /*15c0*/  STG.E desc[UR8][R28.64+-0x4], R11 ;  /* 0xfffffc0b1c007986 */ /* 0x000fe8000c101908 */
[----:B----4-:R-:W-:Y:S04]  /*15d0*/  STG.E desc[UR8][R28.64+0x4], R13 ;  /* 0x0000040d1c007986 */ /* 0x010fe8000c101908 */
[----:B------:R-:W-:Y:S04]  /*15e0*/  STG.E desc[UR8][R28.64+0x8], R14 ;  /* 0x0000080e1c007986 */ /* 0x000fe8000c101908 */
[----:B------:R-:W-:Y:S04]  /*15f0*/  STG.E desc[UR8][R28.64+0xc], R15 ;  /* 0x00000c0f1c007986 */ /* 0x000fe8000c101908 */
[----:B0-----:R-:W-:Y:S04]  /*1600*/  STG.E desc[UR8][R28.64+0x10], R16 ;  /* 0x000010101c007986 */ /* 0x001fe8000c101908 */
[----:B------:R-:W-:Y:S04]  /*1610*/  STG.E desc[UR8][R28.64+0x14], R17 ;  /* 0x000014111c007986 */ /* 0x000fe8000c101908 */
[----:B------:R-:W-:Y:S04]  /*1620*/  STG.E desc[UR8][R28.64+0x18], R18 ;  /* 0x000018121c007986 */ /* 0x000fe8000c101908 */
[----:B------:R-:W-:Y:S04]  /*1630*/  STG.E desc[UR8][R28.64+0x1c], R19 ;  /* 0x00001c131c007986 */ /* 0x000fe8000c101908 */
[----:B-----5:R-:W-:Y:S04]  /*1640*/  STG.E desc[UR8][R28.64+0x20], R20 ;  /* 0x000020141c007986 */ /* 0x020fe8000c101908 */
[----:B------:R-:W-:Y:S04]  /*1650*/  STG.E desc[UR8][R28.64+0x24], R21 ;  /* 0x000024151c007986 */ /* 0x000fe8000c101908 */
[----:B------:R-:W-:Y:S04]  /*1660*/  STG.E desc[UR8][R28.64+0x28], R22 ;  /* 0x000028161c007986 */ /* 0x000fe8000c101908 */
[----:B------:R-:W-:Y:S04]  /*1670*/  STG.E desc[UR8][R28.64+0x2c], R23 ;  /* 0x00002c171c007986 */ /* 0x000fe8000c101908 */
[----:B------:R-:W-:Y:S04]  /*1680*/  STG.E desc[UR8][R28.64+0x30], R24 ;  /* 0x000030181c007986 */ /* 0x000fe8000c101908 */
[----:B------:R-:W-:Y:S04]  /*1690*/  STG.E desc[UR8][R28.64+0x34], R25 ;  /* 0x000034191c007986 */ /* 0x000fe8000c101908 */
[----:B------:R-:W-:Y:S04]  /*16a0*/  STG.E desc[UR8][R28.64+0x38], R26 ;  /* 0x0000381a1c007986 */ /* 0x000fe8000c101908 */
[----:B------:R-:W-:Y:S04]  /*16b0*/  STG.E desc[UR8][R28.64+0x3c], R27 ;  /* 0x00003c1b1c007986 */ /* 0x000fe8000c101908 */
[----:B------:R0:W-:Y:S02]  /*16c0*/  STG.E desc[UR8][R28.64], R12 ;  /* 0x0000000c1c007986 */ /* 0x0001e4000c101908 */
[----:B0-----:R-:W-:Y:S01]  /*16d0*/  IADD3.X R12, PT, PT, RZ, R29, RZ, P1, !PT ;  /* 0x0000001dff0c7210 */ /* 0x001fe20000ffe4ff */
[----:B------:R-:W-:Y:S06]  /*16e0*/  @P0 BRA `(.L_x_29) ;  /* 0xfffffffc00400947 */ /* 0x000fec000383ffff */
[----:B------:R-:W-:Y:S05]  /*16f0*/  EXIT ;  /* 0x000000000000794d */ /* 0x000fea0003800000 */
.L_x_30:
[----:B------:R-:W-:-:S00]  /*1700*/  BRA `(.L_x_30) ;  /* 0xfffffffc00fc7947 */ /* 0x000fc0000383ffff */
[----:B------:R-:W-:-:S00]  /*1710*/  NOP ;  /* 0x0000000000007918 */ /* 0x000fc00000000000 */
        /* <DEDUP_REMOVED lines=14> */
.L_x_31:


//--------------------- .nv.shared._Z6kernelPi    --------------------------
	.section	.nv.shared._Z6kernelPi,"aw",@nobits
	.sectionflags	@""
	.align	4
.nv.shared._Z6kernelPi:
	.zero		9216


//--------------------- .nv.shared.reserved.0     --------------------------
	.section	.nv.shared.reserved.0,"aw",@nobits
	.weak		__nv_reservedSMEM_offset_0_alias
	.size		__nv_reservedSMEM_offset_0_alias, 0, 64
	.other		__nv_reservedSMEM_offset_0_alias,@"STO_CUDA_RESERVED_SHARED STV_DEFAULT"
__nv_reservedSMEM_offset_0_alias:
	.zero		0
	.zero		64


//--------------------- .nv.constant0._Z6kernelPi --------------------------
	.section	.nv.constant0._Z6kernelPi,"a",@progbits
	.sectionflags	@""
	.align	4
.nv.constant0._Z6kernelPi:
	.zero		904


//--------------------- SYMBOLS --------------------------

	.type		.nv.reservedSmem.offset0,@object
	.size		.nv.reservedSmem.offset0,0x4
	.type		.nv.reservedSmem.cap,@object
	.size		.nv.reservedSmem.cap,0x4
